	.target	sm_100a

	.elftype	@"ET_EXEC"


//--------------------- .note.nv.tkinfo           --------------------------
	.section	.note.nv.tkinfo,"",@"SHT_NOTE"
	.sectionflags	@"SHF_NOTE_NV_TKINFO"
	.tkinfo
        /*0018*/ 	.word	0x00000002
        /*0030*/ 	.string	""
        /*0030*/ 	.string	"ptxas"
        /*0030*/ 	.string	"Cuda compilation tools, release 13.0, V13.0.88"
        /*0030*/ 	.string	"Build cuda_13.0.r13.0/compiler.36424714_0"
        /*0030*/ 	.string	"-arch sm_100a -m 64 "



//--------------------- .note.nv.cuinfo           --------------------------
	.section	.note.nv.cuinfo,"",@"SHT_NOTE"
	.sectionflags	@"SHF_NOTE_NV_CUINFO"
        /*0018*/ 	.short	0x0002
        /*001a*/ 	.short	0x0064
        /*001c*/ 	.short	0x0082
	.zero		2


//--------------------- .nv.info                  --------------------------
	.section	.nv.info,"",@"SHT_CUDA_INFO"
	.align	4


	//----- nvinfo : EIATTR_REGCOUNT
	.align		4
        /*0000*/ 	.byte	0x04, 0x2f
        /*0002*/ 	.short	(.L_19 - .L_18)
	.align		4
.L_18:
        /*0004*/ 	.word	index@(_ZN7cutlass13device_kernelINS_4gemm6kernel13GemmUniversalIN4cute5tupleIJiiiiEEENS1_10collective13CollectiveMmaINS1_35MainloopSm100TmaUmmaWarpSpecializedILi6ELi2ELi4ENS5_IJNS4_1CILi4EEESB_NSA_ILi1EEEEEEEENS5_IJNSA_ILi128EEESF_SF_EEENS_10bfloat16_tENS5_IJlSC_lEEESH_SI_NS4_8TiledMMAINS4_8MMA_AtomIJNS4_26SM100_MMA_F16BF16_2x1SM_SSISH_SH_fLi128ELi128ELNS4_4UMMA5MajorE0ELSN_0ELNSM_7ScaleInE0ELSO_0EEEEEENS4_6LayoutINS5_IJSC_SC_SC_EEENS5_IJNSA_ILi0EEEST_ST_EEEEENS5_IJNS4_10UnderscoreESW_SW_EEEEENS4_28SM100_TMA_2SM_LOAD_MULTICASTENS4_14ComposedLayoutINS4_7SwizzleILi3ELi4ELi3EEENS4_18smem_ptr_flag_bitsILi16EEENSR_INS5_IJNSA_ILi8EEENSA_ILi64EEEEEENS5_IJS16_SC_EEEEEEEvNS4_8identityESZ_S1A_vS1B_EENS_8epilogue10collective18CollectiveEpilogueINS1D_23Sm100TmaWarpSpecializedILi4ELi2ELi16ELb1ELb0EEEJNS5_IJS16_SF_SF_EEENS5_IJNSR_IS16_SC_EENSR_INS5_IJNSA_ILi16EEENSA_ILi2EEEEEENS5_IJSC_S16_EEEEEEEESH_SI_SH_SI_NS1D_6fusion15FusionCallbacksIS1H_NS1Q_17LinearCombinationISH_fSH_fLNS_15FloatRoundStyleE2EEES1I_S1P_JEEENS4_5SM1004TMEM4LOAD26SM100_TMEM_LOAD_32dp32b16xENS4_13SM90_TMA_LOADENS10_INS11_ILi1ELi4ELi3EEES14_NSR_INS5_IJS15_S1K_EEENS5_IJS1K_SC_EEEEEEENS4_39AutoVectorizingCopyWithAssumedAlignmentILi128EEENS4_14SM90_TMA_STOREES25_S27_S27_EEEvvEEEEvNT_6ParamsE)
        /*0008*/ 	.word	0x00000045


	//----- nvinfo : EIATTR_FRAME_SIZE
	.align		4
.L_19:
        /*000c*/ 	.byte	0x04, 0x11
        /*000e*/ 	.short	(.L_21 - .L_20)
	.align		4
.L_20:
        /*0010*/ 	.word	index@($__internal_2_$__cuda_sm10x_tcgen05_guardrail_trap_unallocated_columns_being_dealloced)
        /*0014*/ 	.word	0x00000000


	//----- nvinfo : EIATTR_FRAME_SIZE
	.align		4
.L_21:
        /*0018*/ 	.byte	0x04, 0x11
        /*001a*/ 	.short	(.L_23 - .L_22)
	.align		4
.L_22:
        /*001c*/ 	.word	index@($__internal_1_$__cuda_sm10x_tcgen05_guardrail_trap_phase_invalid_during_alloc)
        /*0020*/ 	.word	0x00000000


	//----- nvinfo : EIATTR_FRAME_SIZE
	.align		4
.L_23:
        /*0024*/ 	.byte	0x04, 0x11
        /*0026*/ 	.short	(.L_25 - .L_24)
	.align		4
.L_24:
        /*0028*/ 	.word	index@($__internal_0_$__cuda_sm10x_tcgen05_guardrail_trap_col_being_dealloced_not_returned_by_alloc)
        /*002c*/ 	.word	0x00000000


	//----- nvinfo : EIATTR_FRAME_SIZE
	.align		4
.L_25:
        /*0030*/ 	.byte	0x04, 0x11
        /*0032*/ 	.short	(.L_27 - .L_26)
	.align		4
.L_26:
        /*0034*/ 	.word	index@(_ZN7cutlass13device_kernelINS_4gemm6kernel13GemmUniversalIN4cute5tupleIJiiiiEEENS1_10collective13CollectiveMmaINS1_35MainloopSm100TmaUmmaWarpSpecializedILi6ELi2ELi4ENS5_IJNS4_1CILi4EEESB_NSA_ILi1EEEEEEEENS5_IJNSA_ILi128EEESF_SF_EEENS_10bfloat16_tENS5_IJlSC_lEEESH_SI_NS4_8TiledMMAINS4_8MMA_AtomIJNS4_26SM100_MMA_F16BF16_2x1SM_SSISH_SH_fLi128ELi128ELNS4_4UMMA5MajorE0ELSN_0ELNSM_7ScaleInE0ELSO_0EEEEEENS4_6LayoutINS5_IJSC_SC_SC_EEENS5_IJNSA_ILi0EEEST_ST_EEEEENS5_IJNS4_10UnderscoreESW_SW_EEEEENS4_28SM100_TMA_2SM_LOAD_MULTICASTENS4_14ComposedLayoutINS4_7SwizzleILi3ELi4ELi3EEENS4_18smem_ptr_flag_bitsILi16EEENSR_INS5_IJNSA_ILi8EEENSA_ILi64EEEEEENS5_IJS16_SC_EEEEEEEvNS4_8identityESZ_S1A_vS1B_EENS_8epilogue10collective18CollectiveEpilogueINS1D_23Sm100TmaWarpSpecializedILi4ELi2ELi16ELb1ELb0EEEJNS5_IJS16_SF_SF_EEENS5_IJNSR_IS16_SC_EENSR_INS5_IJNSA_ILi16EEENSA_ILi2EEEEEENS5_IJSC_S16_EEEEEEEESH_SI_SH_SI_NS1D_6fusion15FusionCallbacksIS1H_NS1Q_17LinearCombinationISH_fSH_fLNS_15FloatRoundStyleE2EEES1I_S1P_JEEENS4_5SM1004TMEM4LOAD26SM100_TMEM_LOAD_32dp32b16xENS4_13SM90_TMA_LOADENS10_INS11_ILi1ELi4ELi3EEES14_NSR_INS5_IJS15_S1K_EEENS5_IJS1K_SC_EEEEEEENS4_39AutoVectorizingCopyWithAssumedAlignmentILi128EEENS4_14SM90_TMA_STOREES25_S27_S27_EEEvvEEEEvNT_6ParamsE)
        /*0038*/ 	.word	0x00000000


	//----- nvinfo : EIATTR_MIN_STACK_SIZE
	.align		4
.L_27:
        /*003c*/ 	.byte	0x04, 0x12
        /*003e*/ 	.short	(.L_29 - .L_28)
	.align		4
.L_28:
        /*0040*/ 	.word	index@(_ZN7cutlass13device_kernelINS_4gemm6kernel13GemmUniversalIN4cute5tupleIJiiiiEEENS1_10collective13CollectiveMmaINS1_35MainloopSm100TmaUmmaWarpSpecializedILi6ELi2ELi4ENS5_IJNS4_1CILi4EEESB_NSA_ILi1EEEEEEEENS5_IJNSA_ILi128EEESF_SF_EEENS_10bfloat16_tENS5_IJlSC_lEEESH_SI_NS4_8TiledMMAINS4_8MMA_AtomIJNS4_26SM100_MMA_F16BF16_2x1SM_SSISH_SH_fLi128ELi128ELNS4_4UMMA5MajorE0ELSN_0ELNSM_7ScaleInE0ELSO_0EEEEEENS4_6LayoutINS5_IJSC_SC_SC_EEENS5_IJNSA_ILi0EEEST_ST_EEEEENS5_IJNS4_10UnderscoreESW_SW_EEEEENS4_28SM100_TMA_2SM_LOAD_MULTICASTENS4_14ComposedLayoutINS4_7SwizzleILi3ELi4ELi3EEENS4_18smem_ptr_flag_bitsILi16EEENSR_INS5_IJNSA_ILi8EEENSA_ILi64EEEEEENS5_IJS16_SC_EEEEEEEvNS4_8identityESZ_S1A_vS1B_EENS_8epilogue10collective18CollectiveEpilogueINS1D_23Sm100TmaWarpSpecializedILi4ELi2ELi16ELb1ELb0EEEJNS5_IJS16_SF_SF_EEENS5_IJNSR_IS16_SC_EENSR_INS5_IJNSA_ILi16EEENSA_ILi2EEEEEENS5_IJSC_S16_EEEEEEEESH_SI_SH_SI_NS1D_6fusion15FusionCallbacksIS1H_NS1Q_17LinearCombinationISH_fSH_fLNS_15FloatRoundStyleE2EEES1I_S1P_JEEENS4_5SM1004TMEM4LOAD26SM100_TMEM_LOAD_32dp32b16xENS4_13SM90_TMA_LOADENS10_INS11_ILi1ELi4ELi3EEES14_NSR_INS5_IJS15_S1K_EEENS5_IJS1K_SC_EEEEEEENS4_39AutoVectorizingCopyWithAssumedAlignmentILi128EEENS4_14SM90_TMA_STOREES25_S27_S27_EEEvvEEEEvNT_6ParamsE)
        /*0044*/ 	.word	0x00000000
.L_29:


//--------------------- .nv.compat                --------------------------
	.section	.nv.compat,"",@"SHT_CUDA_COMPAT_INFO"
	.align	4
        /*0000*/ 	.byte	0x02, 0x09, 0x01, 0x00, 0x02, 0x02, 0x02, 0x00, 0x02, 0x05, 0x05, 0x00, 0x03, 0x07, 0x01, 0x01
        /*0010*/ 	.byte	0x02, 0x03, 0x01, 0x00, 0x02, 0x06, 0x01, 0x00, 0x04, 0x0b, 0x08, 0x00, 0x09, 0x00, 0x00, 0x00
        /*0020*/ 	.byte	0x00, 0x00, 0x00, 0x00


//--------------------- .nv.info._ZN7cutlass13device_kernelINS_4gemm6kernel13GemmUniversalIN4cute5tupleIJiiiiEEENS1_10collective13CollectiveMmaINS1_35MainloopSm100TmaUmmaWarpSpecializedILi6ELi2ELi4ENS5_IJNS4_1CILi4EEESB_NSA_ILi1EEEEEEEENS5_IJNSA_ILi128EEESF_SF_EEENS_10bfloat16_tENS5_IJlSC_lEEESH_SI_NS4_8TiledMMAINS4_8MMA_AtomIJNS4_26SM100_MMA_F16BF16_2x1SM_SSISH_SH_fLi128ELi128ELNS4_4UMMA5MajorE0ELSN_0ELNSM_7ScaleInE0ELSO_0EEEEEENS4_6LayoutINS5_IJSC_SC_SC_EEENS5_IJNSA_ILi0EEEST_ST_EEEEENS5_IJNS4_10UnderscoreESW_SW_EEEEENS4_28SM100_TMA_2SM_LOAD_MULTICASTENS4_14ComposedLayoutINS4_7SwizzleILi3ELi4ELi3EEENS4_18smem_ptr_flag_bitsILi16EEENSR_INS5_IJNSA_ILi8EEENSA_ILi64EEEEEENS5_IJS16_SC_EEEEEEEvNS4_8identityESZ_S1A_vS1B_EENS_8epilogue10collective18CollectiveEpilogueINS1D_23Sm100TmaWarpSpecializedILi4ELi2ELi16ELb1ELb0EEEJNS5_IJS16_SF_SF_EEENS5_IJNSR_IS16_SC_EENSR_INS5_IJNSA_ILi16EEENSA_ILi2EEEEEENS5_IJSC_S16_EEEEEEEESH_SI_SH_SI_NS1D_6fusion15FusionCallbacksIS1H_NS1Q_17LinearCombinationISH_fSH_fLNS_15FloatRoundStyleE2EEES1I_S1P_JEEENS4_5SM1004TMEM4LOAD26SM100_TMEM_LOAD_32dp32b16xENS4_13SM90_TMA_LOADENS10_INS11_ILi1ELi4ELi3EEES14_NSR_INS5_IJS15_S1K_EEENS5_IJS1K_SC_EEEEEEENS4_39AutoVectorizingCopyWithAssumedAlignmentILi128EEENS4_14SM90_TMA_STOREES25_S27_S27_EEEvvEEEEvNT_6ParamsE --------------------------
	.section	.nv.info._ZN7cutlass13device_kernelINS_4gemm6kernel13GemmUniversalIN4cute5tupleIJiiiiEEENS1_10collective13CollectiveMmaINS1_35MainloopSm100TmaUmmaWarpSpecializedILi6ELi2ELi4ENS5_IJNS4_1CILi4EEESB_NSA_ILi1EEEEEEEENS5_IJNSA_ILi128EEESF_SF_EEENS_10bfloat16_tENS5_IJlSC_lEEESH_SI_NS4_8TiledMMAINS4_8MMA_AtomIJNS4_26SM100_MMA_F16BF16_2x1SM_SSISH_SH_fLi128ELi128ELNS4_4UMMA5MajorE0ELSN_0ELNSM_7ScaleInE0ELSO_0EEEEEENS4_6LayoutINS5_IJSC_SC_SC_EEENS5_IJNSA_ILi0EEEST_ST_EEEEENS5_IJNS4_10UnderscoreESW_SW_EEEEENS4_28SM100_TMA_2SM_LOAD_MULTICASTENS4_14ComposedLayoutINS4_7SwizzleILi3ELi4ELi3EEENS4_18smem_ptr_flag_bitsILi16EEENSR_INS5_IJNSA_ILi8EEENSA_ILi64EEEEEENS5_IJS16_SC_EEEEEEEvNS4_8identityESZ_S1A_vS1B_EENS_8epilogue10collective18CollectiveEpilogueINS1D_23Sm100TmaWarpSpecializedILi4ELi2ELi16ELb1ELb0EEEJNS5_IJS16_SF_SF_EEENS5_IJNSR_IS16_SC_EENSR_INS5_IJNSA_ILi16EEENSA_ILi2EEEEEENS5_IJSC_S16_EEEEEEEESH_SI_SH_SI_NS1D_6fusion15FusionCallbacksIS1H_NS1Q_17LinearCombinationISH_fSH_fLNS_15FloatRoundStyleE2EEES1I_S1P_JEEENS4_5SM1004TMEM4LOAD26SM100_TMEM_LOAD_32dp32b16xENS4_13SM90_TMA_LOADENS10_INS11_ILi1ELi4ELi3EEES14_NSR_INS5_IJS15_S1K_EEENS5_IJS1K_SC_EEEEEEENS4_39AutoVectorizingCopyWithAssumedAlignmentILi128EEENS4_14SM90_TMA_STOREES25_S27_S27_EEEvvEEEEvNT_6ParamsE,"",@"SHT_CUDA_INFO"
	.sectionflags	@""
	.align	4


	//----- nvinfo : EIATTR_CUDA_API_VERSION
	.align		4
        /*0000*/ 	.byte	0x04, 0x37
        /*0002*/ 	.short	(.L_31 - .L_30)
.L_30:
        /*0004*/ 	.word	0x00000082


	//----- nvinfo : EIATTR_KPARAM_INFO
	.align		4
.L_31:
        /*0008*/ 	.byte	0x04, 0x17
        /*000a*/ 	.short	(.L_33 - .L_32)
.L_32:
        /*000c*/ 	.word	0x00000000
        /*0010*/ 	.short	0x0000
        /*0012*/ 	.short	0x0000
        /*0014*/ 	.byte	0x00, 0xf0, 0x01, 0x20


	//----- nvinfo : EIATTR_AT_ENTRY_FRAGMENTS
	.align		4
.L_33:
        /*0018*/ 	.byte	0x04, 0x4f
        /*001a*/ 	.short	(.L_35 - .L_34)


	//   ....[0]....
.L_34:
        /*001c*/ 	.word	0x00000007


	//----- nvinfo : EIATTR_RESERVED_SMEM_USED
	.align		4
.L_35:
        /*0020*/ 	.byte	0x01, 0x41
	.zero		2


	//----- nvinfo : EIATTR_SPARSE_MMA_MASK
	.align		4
        /*0024*/ 	.byte	0x03, 0x50
        /*0026*/ 	.short	0x0000


	//----- nvinfo : EIATTR_TCGEN05_2CTA_USED
	.align		4
        /*0028*/ 	.byte	0x01, 0x52
	.zero		2


	//----- nvinfo : EIATTR_MAXREG_COUNT
	.align		4
        /*002c*/ 	.byte	0x03, 0x1b
        /*002e*/ 	.short	0x00ff


	//----- nvinfo : EIATTR_NUM_BARRIERS
	.align		4
        /*0030*/ 	.byte	0x02, 0x4c
        /*0032*/ 	.byte	0x07
	.zero		1


	//----- nvinfo : EIATTR_EXTERNS
	.align		4
        /*0034*/ 	.byte	0x04, 0x0f
        /*0036*/ 	.short	(.L_37 - .L_36)


	//   ....[0]....
	.align		4
.L_36:
        /*0038*/ 	.word	index@(__assertfail)


	//----- nvinfo : EIATTR_MERCURY_ISA_VERSION
	.align		4
.L_37:
        /*003c*/ 	.byte	0x03, 0x5f
        /*003e*/ 	.short	0x0101


	//----- nvinfo : EIATTR_INT_WARP_WIDE_INSTR_OFFSETS
	.align		4
        /*0040*/ 	.byte	0x04, 0x31
        /*0042*/ 	.short	(.L_39 - .L_38)


	//   ....[0]....
.L_38:
        /*0044*/ 	.word	0x00000da0


	//   ....[1]....
        /*0048*/ 	.word	0x00000e40


	//   ....[2]....
        /*004c*/ 	.word	0x00004b00


	//   ....[3]....
        /*0050*/ 	.word	0x00004b30


	//   ....[4]....
        /*0054*/ 	.word	0x00004b50


	//   ....[5]....
        /*0058*/ 	.word	0x00005690


	//   ....[6]....
        /*005c*/ 	.word	0x00005730


	//   ....[7]....
        /*0060*/ 	.word	0x000057f0


	//   ....[8]....
        /*0064*/ 	.word	0x00005860


	//   ....[9]....
        /*0068*/ 	.word	0x00005920


	//   ....[10]....
        /*006c*/ 	.word	0x000059c0


	//   ....[11]....
        /*0070*/ 	.word	0x00005a30


	//   ....[12]....
        /*0074*/ 	.word	0x00005af0


	//   ....[13]....
        /*0078*/ 	.word	0x00005b90


	//   ....[14]....
        /*007c*/ 	.word	0x00005c30


	//   ....[15]....
        /*0080*/ 	.word	0x00005d20


	//   ....[16]....
        /*0084*/ 	.word	0x00005df0


	//----- nvinfo : EIATTR_COOP_GROUP_MASK_REGIDS
	.align		4
.L_39:
        /*0088*/ 	.byte	0x04, 0x29
        /*008a*/ 	.short	(.L_41 - .L_40)


	//   ....[0]....
.L_40:
        /*008c*/ 	.word	0xffffffff


	//   ....[1]....
        /*0090*/ 	.word	0xffffffff


	//   ....[2]....
        /*0094*/ 	.word	0xffffffff


	//   ....[3]....
        /*0098*/ 	.word	0xffffffff


	//   ....[4]....
        /*009c*/ 	.word	0xffffffff


	//   ....[5]....
        /*00a0*/ 	.word	0xffffffff


	//   ....[6]....
        /*00a4*/ 	.word	0xffffffff


	//   ....[7]....
        /*00a8*/ 	.word	0xffffffff


	//   ....[8]....
        /*00ac*/ 	.word	0xffffffff


	//   ....[9]....
        /*00b0*/ 	.word	0xffffffff


	//   ....[10]....
        /*00b4*/ 	.word	0xffffffff


	//   ....[11]....
        /*00b8*/ 	.word	0xffffffff


	//   ....[12]....
        /*00bc*/ 	.word	0xffffffff


	//   ....[13]....
        /*00c0*/ 	.word	0xffffffff


	//----- nvinfo : EIATTR_COOP_GROUP_INSTR_OFFSETS
	.align		4
.L_41:
        /*00c4*/ 	.byte	0x04, 0x28
        /*00c6*/ 	.short	(.L_43 - .L_42)


	//   ....[0]....
.L_42:
        /*00c8*/ 	.word	0x000000b0


	//   ....[1]....
        /*00cc*/ 	.word	0x00000510


	//   ....[2]....
        /*00d0*/ 	.word	0x00000710


	//   ....[3]....
        /*00d4*/ 	.word	0x000008a0


	//   ....[4]....
        /*00d8*/ 	.word	0x00000990


	//   ....[5]....
        /*00dc*/ 	.word	0x00000af0


	//   ....[6]....
        /*00e0*/ 	.word	0x00000c80


	//   ....[7]....
        /*00e4*/ 	.word	0x00000ec0


	//   ....[8]....
        /*00e8*/ 	.word	0x00002750


	//   ....[9]....
        /*00ec*/ 	.word	0x00003720


	//   ....[10]....
        /*00f0*/ 	.word	0x00003bf0


	//   ....[11]....
        /*00f4*/ 	.word	0x00003c20


	//   ....[12]....
        /*00f8*/ 	.word	0x00004a00


	//   ....[13]....
        /*00fc*/ 	.word	0x00004c10


	//----- nvinfo : EIATTR_VRC_CTA_INIT_COUNT
	.align		4
.L_43:
        /*0100*/ 	.byte	0x02, 0x4a
        /*0102*/ 	.byte	0x80
	.zero		1


	//----- nvinfo : EIATTR_SYSCALL_OFFSETS
	.align		4
        /*0104*/ 	.byte	0x04, 0x46
        /*0106*/ 	.short	(.L_45 - .L_44)


	//   ....[0]....
.L_44:
        /*0108*/ 	.word	0x00006970


	//   ....[1]....
        /*010c*/ 	.word	0x00006a60


	//   ....[2]....
        /*0110*/ 	.word	0x00007190


	//   ....[3]....
        /*0114*/ 	.word	0x00007ac0


	//   ....[4]....
        /*0118*/ 	.word	0x00008390


	//   ....[5]....
        /*011c*/ 	.word	0x00008c60


	//----- nvinfo : EIATTR_MBARRIER_INSTR_OFFSETS
	.align		4
.L_45:
        /*0120*/ 	.byte	0x04, 0x39
        /*0122*/ 	.short	(.L_47 - .L_46)


	//   ....[0]....
.L_46:
        /*0124*/ 	.word	0x00000640
        /*0128*/ 	.word	0x000000ff
        /*012c*/ 	.word	0x00000000
        /*0130*/ 	.short	0x0100
        /*0132*/ 	.byte	0x04
	.zero		1


	//   ....[1]....
        /*0134*/ 	.word	0x00000650
        /*0138*/ 	.word	0x000000ff
        /*013c*/ 	.word	0x00000030
        /*0140*/ 	.short	0x0100
        /*0142*/ 	.byte	0x04
	.zero		1


	//   ....[2]....
        /*0144*/ 	.word	0x00000660
        /*0148*/ 	.word	0x000000ff
        /*014c*/ 	.word	0x00000008
        /*0150*/ 	.short	0x0100
        /*0152*/ 	.byte	0x04
	.zero		1


	//   ....[3]....
        /*0154*/ 	.word	0x00000670
        /*0158*/ 	.word	0x000000ff
        /*015c*/ 	.word	0x00000038
        /*0160*/ 	.short	0x0100
        /*0162*/ 	.byte	0x04
	.zero		1


	//   ....[4]....
        /*0164*/ 	.word	0x00000680
        /*0168*/ 	.word	0x000000ff
        /*016c*/ 	.word	0x00000010
        /*0170*/ 	.short	0x0100
        /*0172*/ 	.byte	0x04
	.zero		1


	//   ....[5]....
        /*0174*/ 	.word	0x00000690
        /*0178*/ 	.word	0x000000ff
        /*017c*/ 	.word	0x00000040
        /*0180*/ 	.short	0x0100
        /*0182*/ 	.byte	0x04
	.zero		1


	//   ....[6]....
        /*0184*/ 	.word	0x000006a0
        /*0188*/ 	.word	0x000000ff
        /*018c*/ 	.word	0x00000018
        /*0190*/ 	.short	0x0100
        /*0192*/ 	.byte	0x04
	.zero		1


	//   ....[7]....
        /*0194*/ 	.word	0x000006b0
        /*0198*/ 	.word	0x000000ff
        /*019c*/ 	.word	0x00000048
        /*01a0*/ 	.short	0x0100
        /*01a2*/ 	.byte	0x04
	.zero		1


	//   ....[8]....
        /*01a4*/ 	.word	0x000006c0
        /*01a8*/ 	.word	0x000000ff
        /*01ac*/ 	.word	0x00000020
        /*01b0*/ 	.short	0x0100
        /*01b2*/ 	.byte	0x04
	.zero		1


	//   ....[9]....
        /*01b4*/ 	.word	0x000006d0
        /*01b8*/ 	.word	0x000000ff
        /*01bc*/ 	.word	0x00000050
        /*01c0*/ 	.short	0x0100
        /*01c2*/ 	.byte	0x04
	.zero		1


	//   ....[10]....
        /*01c4*/ 	.word	0x000006e0
        /*01c8*/ 	.word	0x000000ff
        /*01cc*/ 	.word	0x00000028
        /*01d0*/ 	.short	0x0100
        /*01d2*/ 	.byte	0x04
	.zero		1


	//   ....[11]....
        /*01d4*/ 	.word	0x000006f0
        /*01d8*/ 	.word	0x000000ff
        /*01dc*/ 	.word	0x00000058
        /*01e0*/ 	.short	0x0100
        /*01e2*/ 	.byte	0x04
	.zero		1


	//   ....[12]....
        /*01e4*/ 	.word	0x00000810
        /*01e8*/ 	.word	0x000000ff
        /*01ec*/ 	.word	0x00000060
        /*01f0*/ 	.short	0x0100
        /*01f2*/ 	.byte	0x04
	.zero		1


	//   ....[13]....
        /*01f4*/ 	.word	0x00000820
        /*01f8*/ 	.word	0x000000ff
        /*01fc*/ 	.word	0x00000080
        /*0200*/ 	.short	0x0100
        /*0202*/ 	.byte	0x04
	.zero		1


	//   ....[14]....
        /*0204*/ 	.word	0x00000830
        /*0208*/ 	.word	0x000000ff
        /*020c*/ 	.word	0x00000068
        /*0210*/ 	.short	0x0100
        /*0212*/ 	.byte	0x04
	.zero		1


	//   ....[15]....
        /*0214*/ 	.word	0x00000840
        /*0218*/ 	.word	0x000000ff
        /*021c*/ 	.word	0x00000088
        /*0220*/ 	.short	0x0100
        /*0222*/ 	.byte	0x04
	.zero		1


	//   ....[16]....
        /*0224*/ 	.word	0x00000850
        /*0228*/ 	.word	0x000000ff
        /*022c*/ 	.word	0x00000070
        /*0230*/ 	.short	0x0100
        /*0232*/ 	.byte	0x04
	.zero		1


	//   ....[17]....
        /*0234*/ 	.word	0x00000860
        /*0238*/ 	.word	0x000000ff
        /*023c*/ 	.word	0x00000090
        /*0240*/ 	.short	0x0100
        /*0242*/ 	.byte	0x04
	.zero		1


	//   ....[18]....
        /*0244*/ 	.word	0x00000870
        /*0248*/ 	.word	0x000000ff
        /*024c*/ 	.word	0x00000078
        /*0250*/ 	.short	0x0100
        /*0252*/ 	.byte	0x04
	.zero		1


	//   ....[19]....
        /*0254*/ 	.word	0x00000880
        /*0258*/ 	.word	0x000000ff
        /*025c*/ 	.word	0x00000098
        /*0260*/ 	.short	0x0100
        /*0262*/ 	.byte	0x04
	.zero		1


	//   ....[20]....
        /*0264*/ 	.word	0x00000960
        /*0268*/ 	.word	0x000000ff
        /*026c*/ 	.word	0x000000a0
        /*0270*/ 	.short	0x0100
        /*0272*/ 	.byte	0x06
	.zero		1


	//   ....[21]....
        /*0274*/ 	.word	0x00000970
        /*0278*/ 	.word	0x000000ff
        /*027c*/ 	.word	0x000000a8
        /*0280*/ 	.short	0x0100
        /*0282*/ 	.byte	0x06
	.zero		1


	//   ....[22]....
        /*0284*/ 	.word	0x00000aa0
        /*0288*/ 	.word	0x000000ff
        /*028c*/ 	.word	0x000000b0
        /*0290*/ 	.short	0x0100
        /*0292*/ 	.byte	0x06
	.zero		1


	//   ....[23]....
        /*0294*/ 	.word	0x00000ab0
        /*0298*/ 	.word	0x000000ff
        /*029c*/ 	.word	0x000000c0
        /*02a0*/ 	.short	0x0100
        /*02a2*/ 	.byte	0x06
	.zero		1


	//   ....[24]....
        /*02a4*/ 	.word	0x00000ac0
        /*02a8*/ 	.word	0x000000ff
        /*02ac*/ 	.word	0x000000b8
        /*02b0*/ 	.short	0x0100
        /*02b2*/ 	.byte	0x06
	.zero		1


	//   ....[25]....
        /*02b4*/ 	.word	0x00000ad0
        /*02b8*/ 	.word	0x000000ff
        /*02bc*/ 	.word	0x000000c8
        /*02c0*/ 	.short	0x0100
        /*02c2*/ 	.byte	0x06
	.zero		1


	//   ....[26]....
        /*02c4*/ 	.word	0x00000bf0
        /*02c8*/ 	.word	0x000000ff
        /*02cc*/ 	.word	0x000000d0
        /*02d0*/ 	.short	0x0100
        /*02d2*/ 	.byte	0x04
	.zero		1


	//   ....[27]....
        /*02d4*/ 	.word	0x00000c00
        /*02d8*/ 	.word	0x000000ff
        /*02dc*/ 	.word	0x000000f0
        /*02e0*/ 	.short	0x0100
        /*02e2*/ 	.byte	0x04
	.zero		1


	//   ....[28]....
        /*02e4*/ 	.word	0x00000c10
        /*02e8*/ 	.word	0x000000ff
        /*02ec*/ 	.word	0x000000d8
        /*02f0*/ 	.short	0x0100
        /*02f2*/ 	.byte	0x04
	.zero		1


	//   ....[29]....
        /*02f4*/ 	.word	0x00000c20
        /*02f8*/ 	.word	0x000000ff
        /*02fc*/ 	.word	0x000000f8
        /*0300*/ 	.short	0x0100
        /*0302*/ 	.byte	0x04
	.zero		1


	//   ....[30]....
        /*0304*/ 	.word	0x00000c30
        /*0308*/ 	.word	0x000000ff
        /*030c*/ 	.word	0x000000e0
        /*0310*/ 	.short	0x0100
        /*0312*/ 	.byte	0x04
	.zero		1


	//   ....[31]....
        /*0314*/ 	.word	0x00000c40
        /*0318*/ 	.word	0x000000ff
        /*031c*/ 	.word	0x00000100
        /*0320*/ 	.short	0x0100
        /*0322*/ 	.byte	0x04
	.zero		1


	//   ....[32]....
        /*0324*/ 	.word	0x00000c50
        /*0328*/ 	.word	0x000000ff
        /*032c*/ 	.word	0x000000e8
        /*0330*/ 	.short	0x0100
        /*0332*/ 	.byte	0x04
	.zero		1


	//   ....[33]....
        /*0334*/ 	.word	0x00000c60
        /*0338*/ 	.word	0x000000ff
        /*033c*/ 	.word	0x00000108
        /*0340*/ 	.short	0x0100
        /*0342*/ 	.byte	0x04
	.zero		1


	//   ....[34]....
        /*0344*/ 	.word	0x00000d50
        /*0348*/ 	.word	0x000000ff
        /*034c*/ 	.word	0x00000110
        /*0350*/ 	.short	0x0100
        /*0352*/ 	.byte	0x04
	.zero		1


	//   ....[35]....
        /*0354*/ 	.word	0x00000d60
        /*0358*/ 	.word	0x000000ff
        /*035c*/ 	.word	0x00000120
        /*0360*/ 	.short	0x0100
        /*0362*/ 	.byte	0x04
	.zero		1


	//   ....[36]....
        /*0364*/ 	.word	0x00000d70
        /*0368*/ 	.word	0x000000ff
        /*036c*/ 	.word	0x00000118
        /*0370*/ 	.short	0x0100
        /*0372*/ 	.byte	0x04
	.zero		1


	//   ....[37]....
        /*0374*/ 	.word	0x00000d80
        /*0378*/ 	.word	0x000000ff
        /*037c*/ 	.word	0x00000128
        /*0380*/ 	.short	0x0100
        /*0382*/ 	.byte	0x04
	.zero		1


	//   ....[38]....
        /*0384*/ 	.word	0x00000e80
        /*0388*/ 	.word	0x000000ff
        /*038c*/ 	.word	0x00000130
        /*0390*/ 	.short	0x0100
        /*0392*/ 	.byte	0x06
	.zero		1


	//   ....[39]....
        /*0394*/ 	.word	0x00001cf0
        /*0398*/ 	.word	0x00000000
        /*039c*/ 	.word	0x00000120
        /*03a0*/ 	.short	0x010a
        /*03a2*/ 	.byte	0xff
	.zero		1


	//   ....[40]....
        /*03a4*/ 	.word	0x00001d20
        /*03a8*/ 	.word	0x00000000
        /*03ac*/ 	.word	0x00000110
        /*03b0*/ 	.short	0x0101
        /*03b2*/ 	.byte	0xff
	.zero		1


	//   ....[41]....
        /*03b4*/ 	.word	0x00001de0
        /*03b8*/ 	.word	0x000000ff
        /*03bc*/ 	.word	0x00000030
        /*03c0*/ 	.short	0x010a
        /*03c2*/ 	.byte	0x04
	.zero		1


	//   ....[42]....
        /*03c4*/ 	.word	0x00001eb0
        /*03c8*/ 	.word	0x000000ff
        /*03cc*/ 	.word	0x00000030
        /*03d0*/ 	.short	0x010a
        /*03d2*/ 	.byte	0x05
	.zero		1


	//   ....[43]....
        /*03d4*/ 	.word	0x00002010
        /*03d8*/ 	.word	0x000000ff
        /*03dc*/ 	.word	0x00000030
        /*03e0*/ 	.short	0x010a
        /*03e2*/ 	.byte	0x04
	.zero		1


	//   ....[44]....
        /*03e4*/ 	.word	0x000022c0
        /*03e8*/ 	.word	0x000000ff
        /*03ec*/ 	.word	0x000000a8
        /*03f0*/ 	.short	0x0101
        /*03f2*/ 	.byte	0x15
	.zero		1


	//   ....[45]....
        /*03f4*/ 	.word	0x000022e0
        /*03f8*/ 	.word	0x000000ff
        /*03fc*/ 	.word	0x00000030
        /*0400*/ 	.short	0x010a
        /*0402*/ 	.byte	0x04
	.zero		1


	//   ....[46]....
        /*0404*/ 	.word	0x00002360
        /*0408*/ 	.word	0x000000ff
        /*040c*/ 	.word	0x00000030
        /*0410*/ 	.short	0x010a
        /*0412*/ 	.byte	0x06
	.zero		1


	//   ....[47]....
        /*0414*/ 	.word	0x000024a0
        /*0418*/ 	.word	0x000000ff
        /*041c*/ 	.word	0x00000030
        /*0420*/ 	.short	0x010a
        /*0422*/ 	.byte	0x04
	.zero		1


	//   ....[48]....
        /*0424*/ 	.word	0x00002780
        /*0428*/ 	.word	0x00000003
        /*042c*/ 	.word	0x000000b0
        /*0430*/ 	.short	0x010a
        /*0432*/ 	.byte	0xff
	.zero		1


	//   ....[49]....
        /*0434*/ 	.word	0x000028d0
        /*0438*/ 	.word	0x00000000
        /*043c*/ 	.word	0x00000000
        /*0440*/ 	.short	0x0101
        /*0442*/ 	.byte	0xff
	.zero		1


	//   ....[50]....
        /*0444*/ 	.word	0x00002e80
        /*0448*/ 	.word	0x000000ff
        /*044c*/ 	.word	0x00000000
        /*0450*/ 	.short	0x010a
        /*0452*/ 	.byte	0x04
	.zero		1


	//   ....[51]....
        /*0454*/ 	.word	0x00002f10
        /*0458*/ 	.word	0x000000ff
        /*045c*/ 	.word	0x00000000
        /*0460*/ 	.short	0x010a
        /*0462*/ 	.byte	0x05
	.zero		1


	//   ....[52]....
        /*0464*/ 	.word	0x00002fa0
        /*0468*/ 	.word	0x000000ff
        /*046c*/ 	.word	0x00000000
        /*0470*/ 	.short	0x010a
        /*0472*/ 	.byte	0x05
	.zero		1


	//   ....[53]....
        /*0474*/ 	.word	0x00003030
        /*0478*/ 	.word	0x000000ff
        /*047c*/ 	.word	0x00000000
        /*0480*/ 	.short	0x010a
        /*0482*/ 	.byte	0x05
	.zero		1


	//   ....[54]....
        /*0484*/ 	.word	0x000030c0
        /*0488*/ 	.word	0x000000ff
        /*048c*/ 	.word	0x00000000
        /*0490*/ 	.short	0x010a
        /*0492*/ 	.byte	0x05
	.zero		1


	//   ....[55]....
        /*0494*/ 	.word	0x00003160
        /*0498*/ 	.word	0x00000000
        /*049c*/ 	.word	0x00000000
        /*04a0*/ 	.short	0x010a
        /*04a2*/ 	.byte	0xff
	.zero		1


	//   ....[56]....
        /*04a4*/ 	.word	0x00003280
        /*04a8*/ 	.word	0x00000002
        /*04ac*/ 	.word	0x00000110
        /*04b0*/ 	.short	0x010a
        /*04b2*/ 	.byte	0xff
	.zero		1


	//   ....[57]....
        /*04b4*/ 	.word	0x000032f0
        /*04b8*/ 	.word	0x00000002
        /*04bc*/ 	.word	0x00000000
        /*04c0*/ 	.short	0x0101
        /*04c2*/ 	.byte	0xff
	.zero		1


	//   ....[58]....
        /*04c4*/ 	.word	0x00003310
        /*04c8*/ 	.word	0x000000ff
        /*04cc*/ 	.word	0x000000c0
        /*04d0*/ 	.short	0x010a
        /*04d2*/ 	.byte	0x04
	.zero		1


	//   ....[59]....
        /*04d4*/ 	.word	0x00003430
        /*04d8*/ 	.word	0x00000002
        /*04dc*/ 	.word	0x000000b0
        /*04e0*/ 	.short	0x010a
        /*04e2*/ 	.byte	0xff
	.zero		1


	//   ....[60]....
        /*04e4*/ 	.word	0x00003530
        /*04e8*/ 	.word	0x00000002
        /*04ec*/ 	.word	0x00000000
        /*04f0*/ 	.short	0x0101
        /*04f2*/ 	.byte	0xff
	.zero		1


	//   ....[61]....
        /*04f4*/ 	.word	0x000035c0
        /*04f8*/ 	.word	0x000000ff
        /*04fc*/ 	.word	0x000000c0
        /*0500*/ 	.short	0x0106
        /*0502*/ 	.byte	0x04
	.zero		1


	//   ....[62]....
        /*0504*/ 	.word	0x000035e0
        /*0508*/ 	.word	0x000000ff
        /*050c*/ 	.word	0x000000c0
        /*0510*/ 	.short	0x010a
        /*0512*/ 	.byte	0x04
	.zero		1


	//   ....[63]....
        /*0514*/ 	.word	0x00003670
        /*0518*/ 	.word	0x000000ff
        /*051c*/ 	.word	0x000000c0
        /*0520*/ 	.short	0x0106
        /*0522*/ 	.byte	0x07
	.zero		1


	//   ....[64]....
        /*0524*/ 	.word	0x000036b0
        /*0528*/ 	.word	0x00000000
        /*052c*/ 	.word	0x000000c0
        /*0530*/ 	.short	0x010a
        /*0532*/ 	.byte	0xff
	.zero		1


	//   ....[65]....
        /*0534*/ 	.word	0x000038f0
        /*0538*/ 	.word	0x000000ff
        /*053c*/ 	.word	0x00000008
        /*0540*/ 	.short	0x010a
        /*0542*/ 	.byte	0x05
	.zero		1


	//   ....[66]....
        /*0544*/ 	.word	0x00003910
        /*0548*/ 	.word	0x000000ff
        /*054c*/ 	.word	0x00000008
        /*0550*/ 	.short	0x010a
        /*0552*/ 	.byte	0x05
	.zero		1


	//   ....[67]....
        /*0554*/ 	.word	0x00003aa0
        /*0558*/ 	.word	0x000000ff
        /*055c*/ 	.word	0x00000008
        /*0560*/ 	.short	0x010a
        /*0562*/ 	.byte	0x05
	.zero		1


	//   ....[68]....
        /*0564*/ 	.word	0x00003ac0
        /*0568*/ 	.word	0x000000ff
        /*056c*/ 	.word	0x00000008
        /*0570*/ 	.short	0x010a
        /*0572*/ 	.byte	0x05
	.zero		1


	//   ....[69]....
        /*0574*/ 	.word	0x00003b80
        /*0578*/ 	.word	0x000000ff
        /*057c*/ 	.word	0x00000000
        /*0580*/ 	.short	0x0101
        /*0582*/ 	.byte	0x04
	.zero		1


	//   ....[70]....
        /*0584*/ 	.word	0x00003f40
        /*0588*/ 	.word	0x00000000
        /*058c*/ 	.word	0x000000b0
        /*0590*/ 	.short	0x010a
        /*0592*/ 	.byte	0xff
	.zero		1


	//   ....[71]....
        /*0594*/ 	.word	0x00004000
        /*0598*/ 	.word	0x00000000
        /*059c*/ 	.word	0x00000000
        /*05a0*/ 	.short	0x0101
        /*05a2*/ 	.byte	0xff
	.zero		1


	//   ....[72]....
        /*05a4*/ 	.word	0x000040c0
        /*05a8*/ 	.word	0x000000ff
        /*05ac*/ 	.word	0x00000000
        /*05b0*/ 	.short	0x010a
        /*05b2*/ 	.byte	0x04
	.zero		1


	//   ....[73]....
        /*05b4*/ 	.word	0x000040d0
        /*05b8*/ 	.word	0x000000ff
        /*05bc*/ 	.word	0x000000f0
        /*05c0*/ 	.short	0x010a
        /*05c2*/ 	.byte	0x2e
	.zero		1


	//   ....[74]....
        /*05c4*/ 	.word	0x00004180
        /*05c8*/ 	.word	0x000000ff
        /*05cc*/ 	.word	0x00000000
        /*05d0*/ 	.short	0x010a
        /*05d2*/ 	.byte	0x07
	.zero		1


	//   ....[75]....
        /*05d4*/ 	.word	0x000042b0
        /*05d8*/ 	.word	0x000000ff
        /*05dc*/ 	.word	0x00000000
        /*05e0*/ 	.short	0x010a
        /*05e2*/ 	.byte	0x04
	.zero		1


	//   ....[76]....
        /*05e4*/ 	.word	0x000046f0
        /*05e8*/ 	.word	0x000000ff
        /*05ec*/ 	.word	0x00000000
        /*05f0*/ 	.short	0x010a
        /*05f2*/ 	.byte	0x04
	.zero		1


	//   ....[77]....
        /*05f4*/ 	.word	0x00004780
        /*05f8*/ 	.word	0x000000ff
        /*05fc*/ 	.word	0x00000000
        /*0600*/ 	.short	0x010a
        /*0602*/ 	.byte	0x05
	.zero		1


	//   ....[78]....
        /*0604*/ 	.word	0x00004810
        /*0608*/ 	.word	0x000000ff
        /*060c*/ 	.word	0x00000000
        /*0610*/ 	.short	0x010a
        /*0612*/ 	.byte	0x05
	.zero		1


	//   ....[79]....
        /*0614*/ 	.word	0x000048b0
        /*0618*/ 	.word	0x00000000
        /*061c*/ 	.word	0x00000000
        /*0620*/ 	.short	0x010a
        /*0622*/ 	.byte	0xff
	.zero		1


	//   ....[80]....
        /*0624*/ 	.word	0x000048f0
        /*0628*/ 	.word	0x00000000
        /*062c*/ 	.word	0x00000000
        /*0630*/ 	.short	0x010a
        /*0632*/ 	.byte	0xff
	.zero		1


	//   ....[81]....
        /*0634*/ 	.word	0x00004960
        /*0638*/ 	.word	0x000000ff
        /*063c*/ 	.word	0x00000000
        /*0640*/ 	.short	0x0101
        /*0642*/ 	.byte	0x04
	.zero		1


	//   ....[82]....
        /*0644*/ 	.word	0x000049a0
        /*0648*/ 	.word	0x000000ff
        /*064c*/ 	.word	0x00000130
        /*0650*/ 	.short	0x010a
        /*0652*/ 	.byte	0x29
	.zero		1


	//   ....[83]....
        /*0654*/ 	.word	0x000049f0
        /*0658*/ 	.word	0x000000ff
        /*065c*/ 	.word	0x00000000
        /*0660*/ 	.short	0x0101
        /*0662*/ 	.byte	0x04
	.zero		1


	//   ....[84]....
        /*0664*/ 	.word	0x00004e90
        /*0668*/ 	.word	0x0000000c
        /*066c*/ 	.word	0x000000b0
        /*0670*/ 	.short	0x010a
        /*0672*/ 	.byte	0xff
	.zero		1


	//   ....[85]....
        /*0674*/ 	.word	0x00005000
        /*0678*/ 	.word	0x00000000
        /*067c*/ 	.word	0x00000000
        /*0680*/ 	.short	0x0101
        /*0682*/ 	.byte	0xff
	.zero		1


	//   ....[86]....
        /*0684*/ 	.word	0x00005490
        /*0688*/ 	.word	0x000000ff
        /*068c*/ 	.word	0x000000a8
        /*0690*/ 	.short	0x010a
        /*0692*/ 	.byte	0x15
	.zero		1


	//   ....[87]....
        /*0694*/ 	.word	0x00005610
        /*0698*/ 	.word	0x000000ff
        /*069c*/ 	.word	0x00000080
        /*06a0*/ 	.short	0x010a
        /*06a2*/ 	.byte	0x15
	.zero		1


	//   ....[88]....
        /*06a4*/ 	.word	0x00005810
        /*06a8*/ 	.word	0x000000ff
        /*06ac*/ 	.word	0x00000060
        /*06b0*/ 	.short	0x010b
        /*06b2*/ 	.byte	0x15
	.zero		1


	//   ....[89]....
        /*06b4*/ 	.word	0x00005820
        /*06b8*/ 	.word	0x000000ff
        /*06bc*/ 	.word	0x00000000
        /*06c0*/ 	.short	0x0101
        /*06c2*/ 	.byte	0x06
	.zero		1


	//   ....[90]....
        /*06c4*/ 	.word	0x00005830
        /*06c8*/ 	.word	0x000000ff
        /*06cc*/ 	.word	0x00000088
        /*06d0*/ 	.short	0x010a
        /*06d2*/ 	.byte	0x15
	.zero		1


	//   ....[91]....
        /*06d4*/ 	.word	0x000059e0
        /*06d8*/ 	.word	0x000000ff
        /*06dc*/ 	.word	0x00000068
        /*06e0*/ 	.short	0x010b
        /*06e2*/ 	.byte	0x15
	.zero		1


	//   ....[92]....
        /*06e4*/ 	.word	0x000059f0
        /*06e8*/ 	.word	0x000000ff
        /*06ec*/ 	.word	0x00000000
        /*06f0*/ 	.short	0x0101
        /*06f2*/ 	.byte	0x06
	.zero		1


	//   ....[93]....
        /*06f4*/ 	.word	0x00005a00
        /*06f8*/ 	.word	0x000000ff
        /*06fc*/ 	.word	0x00000090
        /*0700*/ 	.short	0x010a
        /*0702*/ 	.byte	0x15
	.zero		1


	//   ....[94]....
        /*0704*/ 	.word	0x00005bb0
        /*0708*/ 	.word	0x000000ff
        /*070c*/ 	.word	0x00000070
        /*0710*/ 	.short	0x010b
        /*0712*/ 	.byte	0x15
	.zero		1


	//   ....[95]....
        /*0714*/ 	.word	0x00005bc0
        /*0718*/ 	.word	0x000000ff
        /*071c*/ 	.word	0x00000000
        /*0720*/ 	.short	0x0101
        /*0722*/ 	.byte	0x06
	.zero		1


	//   ....[96]....
        /*0724*/ 	.word	0x00005bd0
        /*0728*/ 	.word	0x000000ff
        /*072c*/ 	.word	0x00000098
        /*0730*/ 	.short	0x010a
        /*0732*/ 	.byte	0x15
	.zero		1


	//   ....[97]....
        /*0734*/ 	.word	0x00005e10
        /*0738*/ 	.word	0x000000ff
        /*073c*/ 	.word	0x00000078
        /*0740*/ 	.short	0x010b
        /*0742*/ 	.byte	0x15
	.zero		1


	//   ....[98]....
        /*0744*/ 	.word	0x00005e20
        /*0748*/ 	.word	0x000000ff
        /*074c*/ 	.word	0x00000000
        /*0750*/ 	.short	0x0101
        /*0752*/ 	.byte	0x25
	.zero		1


	//   ....[99]....
        /*0754*/ 	.word	0x00005e60
        /*0758*/ 	.word	0x000000ff
        /*075c*/ 	.word	0x00000080
        /*0760*/ 	.short	0x010a
        /*0762*/ 	.byte	0x15
	.zero		1


	//   ....[100]....
        /*0764*/ 	.word	0x00005e80
        /*0768*/ 	.word	0x000000ff
        /*076c*/ 	.word	0x00000088
        /*0770*/ 	.short	0x010a
        /*0772*/ 	.byte	0x15
	.zero		1


	//   ....[101]....
        /*0774*/ 	.word	0x00005ea0
        /*0778*/ 	.word	0x000000ff
        /*077c*/ 	.word	0x00000090
        /*0780*/ 	.short	0x010a
        /*0782*/ 	.byte	0x15
	.zero		1


	//   ....[102]....
        /*0784*/ 	.word	0x00005ee0
        /*0788*/ 	.word	0x00000000
        /*078c*/ 	.word	0x00000098
        /*0790*/ 	.short	0x010a
        /*0792*/ 	.byte	0xff
	.zero		1


	//   ....[103]....
        /*0794*/ 	.word	0x00006200
        /*0798*/ 	.word	0x00000003
        /*079c*/ 	.word	0x000000b0
        /*07a0*/ 	.short	0x010a
        /*07a2*/ 	.byte	0xff
	.zero		1


	//   ....[104]....
        /*07a4*/ 	.word	0x00006380
        /*07a8*/ 	.word	0x00000000
        /*07ac*/ 	.word	0x00000000
        /*07b0*/ 	.short	0x0101
        /*07b2*/ 	.byte	0xff
	.zero		1


	//   ....[105]....
        /*07b4*/ 	.word	0x00006e60
        /*07b8*/ 	.word	0x000000ff
        /*07bc*/ 	.word	0x00000060
        /*07c0*/ 	.short	0x010a
        /*07c2*/ 	.byte	0x2b
	.zero		1


	//   ....[106]....
        /*07c4*/ 	.word	0x00006e90
        /*07c8*/ 	.word	0x00000036
        /*07cc*/ 	.word	0x000000d0
        /*07d0*/ 	.short	0x010a
        /*07d2*/ 	.byte	0xff
	.zero		1


	//   ....[107]....
        /*07d4*/ 	.word	0x00006fa0
        /*07d8*/ 	.word	0x000000ff
        /*07dc*/ 	.word	0x00000060
        /*07e0*/ 	.short	0x010a
        /*07e2*/ 	.byte	0x2b
	.zero		1


	//   ....[108]....
        /*07e4*/ 	.word	0x00007070
        /*07e8*/ 	.word	0x00000036
        /*07ec*/ 	.word	0x000000d0
        /*07f0*/ 	.short	0x010a
        /*07f2*/ 	.byte	0xff
	.zero		1


	//   ....[109]....
        /*07f4*/ 	.word	0x00007830
        /*07f8*/ 	.word	0x00000000
        /*07fc*/ 	.word	0x00000000
        /*0800*/ 	.short	0x0101
        /*0802*/ 	.byte	0xff
	.zero		1


	//   ....[110]....
        /*0804*/ 	.word	0x00007840
        /*0808*/ 	.word	0x00000002
        /*080c*/ 	.word	0x00000060
        /*0810*/ 	.short	0x010a
        /*0812*/ 	.byte	0xff
	.zero		1


	//   ....[111]....
        /*0814*/ 	.word	0x00007900
        /*0818*/ 	.word	0x00000002
        /*081c*/ 	.word	0x00000060
        /*0820*/ 	.short	0x010a
        /*0822*/ 	.byte	0xff
	.zero		1


	//   ....[112]....
        /*0824*/ 	.word	0x00008100
        /*0828*/ 	.word	0x00000000
        /*082c*/ 	.word	0x00000000
        /*0830*/ 	.short	0x0101
        /*0832*/ 	.byte	0xff
	.zero		1


	//   ....[113]....
        /*0834*/ 	.word	0x00008120
        /*0838*/ 	.word	0x00000002
        /*083c*/ 	.word	0x00000060
        /*0840*/ 	.short	0x010a
        /*0842*/ 	.byte	0xff
	.zero		1


	//   ....[114]....
        /*0844*/ 	.word	0x000081d0
        /*0848*/ 	.word	0x00000002
        /*084c*/ 	.word	0x00000060
        /*0850*/ 	.short	0x010a
        /*0852*/ 	.byte	0xff
	.zero		1


	//   ....[115]....
        /*0854*/ 	.word	0x000089d0
        /*0858*/ 	.word	0x00000000
        /*085c*/ 	.word	0x00000000
        /*0860*/ 	.short	0x0101
        /*0862*/ 	.byte	0xff
	.zero		1


	//   ....[116]....
        /*0864*/ 	.word	0x000089f0
        /*0868*/ 	.word	0x00000003
        /*086c*/ 	.word	0x00000060
        /*0870*/ 	.short	0x010a
        /*0872*/ 	.byte	0xff
	.zero		1


	//   ....[117]....
        /*0874*/ 	.word	0x00008aa0
        /*0878*/ 	.word	0x00000003
        /*087c*/ 	.word	0x00000060
        /*0880*/ 	.short	0x010a
        /*0882*/ 	.byte	0xff
	.zero		1


	//   ....[118]....
        /*0884*/ 	.word	0x00008db0
        /*0888*/ 	.word	0x00000036
        /*088c*/ 	.word	0x00000000
        /*0890*/ 	.short	0x0101
        /*0892*/ 	.byte	0xff
	.zero		1


	//   ....[119]....
        /*0894*/ 	.word	0x000092f0
        /*0898*/ 	.word	0x00000000
        /*089c*/ 	.word	0x00000000
        /*08a0*/ 	.short	0x0101
        /*08a2*/ 	.byte	0xff
	.zero		1


	//   ....[120]....
        /*08a4*/ 	.word	0x00009590
        /*08a8*/ 	.word	0x000000ff
        /*08ac*/ 	.word	0x00000000
        /*08b0*/ 	.short	0x0101
        /*08b2*/ 	.byte	0x06
	.zero		1


	//   ....[121]....
        /*08b4*/ 	.word	0x000095b0
        /*08b8*/ 	.word	0x00000000
        /*08bc*/ 	.word	0x00000120
        /*08c0*/ 	.short	0x010a
        /*08c2*/ 	.byte	0xff
	.zero		1


	//   ....[122]....
        /*08c4*/ 	.word	0x00009610
        /*08c8*/ 	.word	0x00000000
        /*08cc*/ 	.word	0x00000030
        /*08d0*/ 	.short	0x010a
        /*08d2*/ 	.byte	0xff
	.zero		1


	//   ....[123]....
        /*08d4*/ 	.word	0x00009670
        /*08d8*/ 	.word	0x00000000
        /*08dc*/ 	.word	0x00000030
        /*08e0*/ 	.short	0x010a
        /*08e2*/ 	.byte	0xff
	.zero		1


	//   ....[124]....
        /*08e4*/ 	.word	0x000096c0
        /*08e8*/ 	.word	0x00000003
        /*08ec*/ 	.word	0x000000b0
        /*08f0*/ 	.short	0x010a
        /*08f2*/ 	.byte	0xff
	.zero		1


	//   ....[125]....
        /*08f4*/ 	.word	0x00009720
        /*08f8*/ 	.word	0x00000000
        /*08fc*/ 	.word	0x00000000
        /*0900*/ 	.short	0x010a
        /*0902*/ 	.byte	0xff
	.zero		1


	//   ....[126]....
        /*0904*/ 	.word	0x00009780
        /*0908*/ 	.word	0x00000000
        /*090c*/ 	.word	0x00000000
        /*0910*/ 	.short	0x010a
        /*0912*/ 	.byte	0xff
	.zero		1


	//   ....[127]....
        /*0914*/ 	.word	0x000097e0
        /*0918*/ 	.word	0x00000000
        /*091c*/ 	.word	0x00000000
        /*0920*/ 	.short	0x010a
        /*0922*/ 	.byte	0xff
	.zero		1


	//   ....[128]....
        /*0924*/ 	.word	0x00009840
        /*0928*/ 	.word	0x00000000
        /*092c*/ 	.word	0x00000000
        /*0930*/ 	.short	0x010a
        /*0932*/ 	.byte	0xff
	.zero		1


	//   ....[129]....
        /*0934*/ 	.word	0x000098a0
        /*0938*/ 	.word	0x00000000
        /*093c*/ 	.word	0x00000000
        /*0940*/ 	.short	0x010a
        /*0942*/ 	.byte	0xff
	.zero		1


	//   ....[130]....
        /*0944*/ 	.word	0x000098f0
        /*0948*/ 	.word	0x00000002
        /*094c*/ 	.word	0x00000110
        /*0950*/ 	.short	0x010a
        /*0952*/ 	.byte	0xff
	.zero		1


	//   ....[131]....
        /*0954*/ 	.word	0x00009950
        /*0958*/ 	.word	0x00000002
        /*095c*/ 	.word	0x000000c0
        /*0960*/ 	.short	0x010a
        /*0962*/ 	.byte	0xff
	.zero		1


	//   ....[132]....
        /*0964*/ 	.word	0x000099a0
        /*0968*/ 	.word	0x00000002
        /*096c*/ 	.word	0x000000b0
        /*0970*/ 	.short	0x010a
        /*0972*/ 	.byte	0xff
	.zero		1


	//   ....[133]....
        /*0974*/ 	.word	0x00009a00
        /*0978*/ 	.word	0x00000000
        /*097c*/ 	.word	0x000000c0
        /*0980*/ 	.short	0x010a
        /*0982*/ 	.byte	0xff
	.zero		1


	//   ....[134]....
        /*0984*/ 	.word	0x00009a60
        /*0988*/ 	.word	0x00000005
        /*098c*/ 	.word	0x00000008
        /*0990*/ 	.short	0x010a
        /*0992*/ 	.byte	0xff
	.zero		1


	//   ....[135]....
        /*0994*/ 	.word	0x00009b40
        /*0998*/ 	.word	0x00000000
        /*099c*/ 	.word	0x00000008
        /*09a0*/ 	.short	0x010a
        /*09a2*/ 	.byte	0xff
	.zero		1


	//   ....[136]....
        /*09a4*/ 	.word	0x00009b90
        /*09a8*/ 	.word	0x00000000
        /*09ac*/ 	.word	0x000000b0
        /*09b0*/ 	.short	0x010a
        /*09b2*/ 	.byte	0xff
	.zero		1


	//   ....[137]....
        /*09b4*/ 	.word	0x00009bf0
        /*09b8*/ 	.word	0x00000000
        /*09bc*/ 	.word	0x000000f0
        /*09c0*/ 	.short	0x010a
        /*09c2*/ 	.byte	0xff
	.zero		1


	//   ....[138]....
        /*09c4*/ 	.word	0x00009c50
        /*09c8*/ 	.word	0x00000000
        /*09cc*/ 	.word	0x00000000
        /*09d0*/ 	.short	0x010a
        /*09d2*/ 	.byte	0xff
	.zero		1


	//   ....[139]....
        /*09d4*/ 	.word	0x00009cb0
        /*09d8*/ 	.word	0x00000000
        /*09dc*/ 	.word	0x00000000
        /*09e0*/ 	.short	0x010a
        /*09e2*/ 	.byte	0xff
	.zero		1


	//   ....[140]....
        /*09e4*/ 	.word	0x00009d10
        /*09e8*/ 	.word	0x00000000
        /*09ec*/ 	.word	0x00000000
        /*09f0*/ 	.short	0x010a
        /*09f2*/ 	.byte	0xff
	.zero		1


	//   ....[141]....
        /*09f4*/ 	.word	0x00009d70
        /*09f8*/ 	.word	0x00000000
        /*09fc*/ 	.word	0x00000000
        /*0a00*/ 	.short	0x010a
        /*0a02*/ 	.byte	0xff
	.zero		1


	//   ....[142]....
        /*0a04*/ 	.word	0x00009dd0
        /*0a08*/ 	.word	0x00000000
        /*0a0c*/ 	.word	0x00000130
        /*0a10*/ 	.short	0x010a
        /*0a12*/ 	.byte	0xff
	.zero		1


	//   ....[143]....
        /*0a14*/ 	.word	0x00009e20
        /*0a18*/ 	.word	0x0000000c
        /*0a1c*/ 	.word	0x000000b0
        /*0a20*/ 	.short	0x010a
        /*0a22*/ 	.byte	0xff
	.zero		1


	//   ....[144]....
        /*0a24*/ 	.word	0x00009e80
        /*0a28*/ 	.word	0x00000000
        /*0a2c*/ 	.word	0x000000a8
        /*0a30*/ 	.short	0x010a
        /*0a32*/ 	.byte	0xff
	.zero		1


	//   ....[145]....
        /*0a34*/ 	.word	0x00009ee0
        /*0a38*/ 	.word	0x00000000
        /*0a3c*/ 	.word	0x00000080
        /*0a40*/ 	.short	0x010a
        /*0a42*/ 	.byte	0xff
	.zero		1


	//   ....[146]....
        /*0a44*/ 	.word	0x00009f40
        /*0a48*/ 	.word	0x00000000
        /*0a4c*/ 	.word	0x00000088
        /*0a50*/ 	.short	0x010a
        /*0a52*/ 	.byte	0xff
	.zero		1


	//   ....[147]....
        /*0a54*/ 	.word	0x00009fa0
        /*0a58*/ 	.word	0x00000000
        /*0a5c*/ 	.word	0x00000090
        /*0a60*/ 	.short	0x010a
        /*0a62*/ 	.byte	0xff
	.zero		1


	//   ....[148]....
        /*0a64*/ 	.word	0x0000a000
        /*0a68*/ 	.word	0x00000000
        /*0a6c*/ 	.word	0x00000098
        /*0a70*/ 	.short	0x010a
        /*0a72*/ 	.byte	0xff
	.zero		1


	//   ....[149]....
        /*0a74*/ 	.word	0x0000a060
        /*0a78*/ 	.word	0x00000000
        /*0a7c*/ 	.word	0x00000080
        /*0a80*/ 	.short	0x010a
        /*0a82*/ 	.byte	0xff
	.zero		1


	//   ....[150]....
        /*0a84*/ 	.word	0x0000a0c0
        /*0a88*/ 	.word	0x00000000
        /*0a8c*/ 	.word	0x00000088
        /*0a90*/ 	.short	0x010a
        /*0a92*/ 	.byte	0xff
	.zero		1


	//   ....[151]....
        /*0a94*/ 	.word	0x0000a120
        /*0a98*/ 	.word	0x00000000
        /*0a9c*/ 	.word	0x00000090
        /*0aa0*/ 	.short	0x010a
        /*0aa2*/ 	.byte	0xff
	.zero		1


	//   ....[152]....
        /*0aa4*/ 	.word	0x0000a170
        /*0aa8*/ 	.word	0x00000003
        /*0aac*/ 	.word	0x000000b0
        /*0ab0*/ 	.short	0x010a
        /*0ab2*/ 	.byte	0xff
	.zero		1


	//   ....[153]....
        /*0ab4*/ 	.word	0x0000a1d0
        /*0ab8*/ 	.word	0x00000002
        /*0abc*/ 	.word	0x00000060
        /*0ac0*/ 	.short	0x010a
        /*0ac2*/ 	.byte	0xff
	.zero		1


	//   ....[154]....
        /*0ac4*/ 	.word	0x0000a220
        /*0ac8*/ 	.word	0x00000036
        /*0acc*/ 	.word	0x000000d0
        /*0ad0*/ 	.short	0x010a
        /*0ad2*/ 	.byte	0xff
	.zero		1


	//   ....[155]....
        /*0ad4*/ 	.word	0x0000a270
        /*0ad8*/ 	.word	0x00000002
        /*0adc*/ 	.word	0x00000060
        /*0ae0*/ 	.short	0x010a
        /*0ae2*/ 	.byte	0xff
	.zero		1


	//   ....[156]....
        /*0ae4*/ 	.word	0x0000a2c0
        /*0ae8*/ 	.word	0x00000002
        /*0aec*/ 	.word	0x00000060
        /*0af0*/ 	.short	0x010a
        /*0af2*/ 	.byte	0xff
	.zero		1


	//   ....[157]....
        /*0af4*/ 	.word	0x0000a310
        /*0af8*/ 	.word	0x00000003
        /*0afc*/ 	.word	0x00000060
        /*0b00*/ 	.short	0x010a
        /*0b02*/ 	.byte	0xff
	.zero		1


	//----- nvinfo : EIATTR_NUM_MBARRIERS
	.align		4
.L_47:
        /*0b04*/ 	.byte	0x03, 0x38
        /*0b06*/ 	.short	0x0027


	//----- nvinfo : EIATTR_EXIT_INSTR_OFFSETS
	.align		4
        /*0b08*/ 	.byte	0x04, 0x1c
        /*0b0a*/ 	.short	(.L_49 - .L_48)


	//   ....[0]....
.L_48:
        /*0b0c*/ 	.word	0x00003190


	//   ....[1]....
        /*0b10*/ 	.word	0x00003680


	//   ....[2]....
        /*0b14*/ 	.word	0x000036e0


	//   ....[3]....
        /*0b18*/ 	.word	0x00004c20


	//   ....[4]....
        /*0b1c*/ 	.word	0x00005f10


	//   ....[5]....
        /*0b20*/ 	.word	0x00005f50


	//   ....[6]....
        /*0b24*/ 	.word	0x00009490


	//   ....[7]....
        /*0b28*/ 	.word	0x00009500


	//   ....[8]....
        /*0b2c*/ 	.word	0x00009530


	//   ....[9]....
        /*0b30*/ 	.word	0x000095a0


	//----- nvinfo : EIATTR_MAX_THREADS
	.align		4
.L_49:
        /*0b34*/ 	.byte	0x04, 0x05
        /*0b36*/ 	.short	(.L_51 - .L_50)
.L_50:
        /*0b38*/ 	.word	0x00000100
        /*0b3c*/ 	.word	0x00000001
        /*0b40*/ 	.word	0x00000001


	//----- nvinfo : EIATTR_CRS_STACK_SIZE
	.align		4
.L_51:
        /*0b44*/ 	.byte	0x04, 0x1e
        /*0b46*/ 	.short	(.L_53 - .L_52)
.L_52:
        /*0b48*/ 	.word	0x00000000


	//----- nvinfo : EIATTR_CBANK_PARAM_SIZE
	.align		4
.L_53:
        /*0b4c*/ 	.byte	0x03, 0x19
        /*0b4e*/ 	.short	0x0800


	//----- nvinfo : EIATTR_PARAM_CBANK
	.align		4
        /*0b50*/ 	.byte	0x04, 0x0a
        /*0b52*/ 	.short	(.L_55 - .L_54)
	.align		4
.L_54:
        /*0b54*/ 	.word	index@(.nv.constant0._ZN7cutlass13device_kernelINS_4gemm6kernel13GemmUniversalIN4cute5tupleIJiiiiEEENS1_10collective13CollectiveMmaINS1_35MainloopSm100TmaUmmaWarpSpecializedILi6ELi2ELi4ENS5_IJNS4_1CILi4EEESB_NSA_ILi1EEEEEEEENS5_IJNSA_ILi128EEESF_SF_EEENS_10bfloat16_tENS5_IJlSC_lEEESH_SI_NS4_8TiledMMAINS4_8MMA_AtomIJNS4_26SM100_MMA_F16BF16_2x1SM_SSISH_SH_fLi128ELi128ELNS4_4UMMA5MajorE0ELSN_0ELNSM_7ScaleInE0ELSO_0EEEEEENS4_6LayoutINS5_IJSC_SC_SC_EEENS5_IJNSA_ILi0EEEST_ST_EEEEENS5_IJNS4_10UnderscoreESW_SW_EEEEENS4_28SM100_TMA_2SM_LOAD_MULTICASTENS4_14ComposedLayoutINS4_7SwizzleILi3ELi4ELi3EEENS4_18smem_ptr_flag_bitsILi16EEENSR_INS5_IJNSA_ILi8EEENSA_ILi64EEEEEENS5_IJS16_SC_EEEEEEEvNS4_8identityESZ_S1A_vS1B_EENS_8epilogue10collective18CollectiveEpilogueINS1D_23Sm100TmaWarpSpecializedILi4ELi2ELi16ELb1ELb0EEEJNS5_IJS16_SF_SF_EEENS5_IJNSR_IS16_SC_EENSR_INS5_IJNSA_ILi16EEENSA_ILi2EEEEEENS5_IJSC_S16_EEEEEEEESH_SI_SH_SI_NS1D_6fusion15FusionCallbacksIS1H_NS1Q_17LinearCombinationISH_fSH_fLNS_15FloatRoundStyleE2EEES1I_S1P_JEEENS4_5SM1004TMEM4LOAD26SM100_TMEM_LOAD_32dp32b16xENS4_13SM90_TMA_LOADENS10_INS11_ILi1ELi4ELi3EEES14_NSR_INS5_IJS15_S1K_EEENS5_IJS1K_SC_EEEEEEENS4_39AutoVectorizingCopyWithAssumedAlignmentILi128EEENS4_14SM90_TMA_STOREES25_S27_S27_EEEvvEEEEvNT_6ParamsE)
        /*0b58*/ 	.short	0x0380
        /*0b5a*/ 	.short	0x0800


	//----- nvinfo : EIATTR_SW_WAR
	.align		4
.L_55:
        /*0b5c*/ 	.byte	0x04, 0x36
        /*0b5e*/ 	.short	(.L_57 - .L_56)
.L_56:
        /*0b60*/ 	.word	0x00000008
.L_57:


//--------------------- .nv.callgraph             --------------------------
	.section	.nv.callgraph,"",@"SHT_CUDA_CALLGRAPH"
	.align	4
	.sectionentsize	8
	.align		4
        /*0000*/ 	.word	0x00000000
	.align		4
        /*0004*/ 	.word	0xffffffff
	.align		4
        /*0008*/ 	.word	index@(_ZN7cutlass13device_kernelINS_4gemm6kernel13GemmUniversalIN4cute5tupleIJiiiiEEENS1_10collective13CollectiveMmaINS1_35MainloopSm100TmaUmmaWarpSpecializedILi6ELi2ELi4ENS5_IJNS4_1CILi4EEESB_NSA_ILi1EEEEEEEENS5_IJNSA_ILi128EEESF_SF_EEENS_10bfloat16_tENS5_IJlSC_lEEESH_SI_NS4_8TiledMMAINS4_8MMA_AtomIJNS4_26SM100_MMA_F16BF16_2x1SM_SSISH_SH_fLi128ELi128ELNS4_4UMMA5MajorE0ELSN_0ELNSM_7ScaleInE0ELSO_0EEEEEENS4_6LayoutINS5_IJSC_SC_SC_EEENS5_IJNSA_ILi0EEEST_ST_EEEEENS5_IJNS4_10UnderscoreESW_SW_EEEEENS4_28SM100_TMA_2SM_LOAD_MULTICASTENS4_14ComposedLayoutINS4_7SwizzleILi3ELi4ELi3EEENS4_18smem_ptr_flag_bitsILi16EEENSR_INS5_IJNSA_ILi8EEENSA_ILi64EEEEEENS5_IJS16_SC_EEEEEEEvNS4_8identityESZ_S1A_vS1B_EENS_8epilogue10collective18CollectiveEpilogueINS1D_23Sm100TmaWarpSpecializedILi4ELi2ELi16ELb1ELb0EEEJNS5_IJS16_SF_SF_EEENS5_IJNSR_IS16_SC_EENSR_INS5_IJNSA_ILi16EEENSA_ILi2EEEEEENS5_IJSC_S16_EEEEEEEESH_SI_SH_SI_NS1D_6fusion15FusionCallbacksIS1H_NS1Q_17LinearCombinationISH_fSH_fLNS_15FloatRoundStyleE2EEES1I_S1P_JEEENS4_5SM1004TMEM4LOAD26SM100_TMEM_LOAD_32dp32b16xENS4_13SM90_TMA_LOADENS10_INS11_ILi1ELi4ELi3EEES14_NSR_INS5_IJS15_S1K_EEENS5_IJS1K_SC_EEEEEEENS4_39AutoVectorizingCopyWithAssumedAlignmentILi128EEENS4_14SM90_TMA_STOREES25_S27_S27_EEEvvEEEEvNT_6ParamsE)
	.align		4
        /*000c*/ 	.word	index@(__assertfail)
	.align		4
        /*0010*/ 	.word	0x00000000
	.align		4
        /*0014*/ 	.word	0xfffffffe
	.align		4
        /*0018*/ 	.word	0x00000000
	.align		4
        /*001c*/ 	.word	0xfffffffd
	.align		4
        /*0020*/ 	.word	0x00000000
	.align		4
        /*0024*/ 	.word	0xfffffffc


//--------------------- .nv.constant4             --------------------------
	.section	.nv.constant4,"a",@progbits
	.align	8
	.align		8
.nv.constant4:
        /*0000*/ 	.dword	__assertfail
	.align		8
        /*0008*/ 	.dword	__unnamed_1
	.align		8
        /*0010*/ 	.dword	__unnamed_2
	.align		8
        /*0018*/ 	.dword	_ZN40_INTERNAL_57eaef75_4_k_cu_70edfb93_191844cuda3std3__45__cpo5beginE
	.align		8
        /*0020*/ 	.dword	_ZN40_INTERNAL_57eaef75_4_k_cu_70edfb93_191844cuda3std3__45__cpo3endE
	.align		8
        /*0028*/ 	.dword	_ZN40_INTERNAL_57eaef75_4_k_cu_70edfb93_191844cuda3std3__45__cpo6cbeginE
	.align		8
        /*0030*/ 	.dword	_ZN40_INTERNAL_57eaef75_4_k_cu_70edfb93_191844cuda3std3__45__cpo4cendE
	.align		8
        /*0038*/ 	.dword	_ZN40_INTERNAL_57eaef75_4_k_cu_70edfb93_191844cuda3std3__442_GLOBAL__N__57eaef75_4_k_cu_70edfb93_191846ignoreE
	.align		8
        /*0040*/ 	.dword	_ZN40_INTERNAL_57eaef75_4_k_cu_70edfb93_191844cuda3std3__419piecewise_constructE
	.align		8
        /*0048*/ 	.dword	_ZN40_INTERNAL_57eaef75_4_k_cu_70edfb93_191844cuda3std3__48in_placeE
	.align		8
        /*0050*/ 	.dword	_ZN40_INTERNAL_57eaef75_4_k_cu_70edfb93_191844cuda3std6ranges3__45__cpo4swapE
	.align		8
        /*0058*/ 	.dword	_ZN40_INTERNAL_57eaef75_4_k_cu_70edfb93_191844cuda3std6ranges3__45__cpo9iter_moveE
	.align		8
        /*0060*/ 	.dword	_ZN40_INTERNAL_57eaef75_4_k_cu_70edfb93_191844cute7productE
	.align		8
        /*0068*/ 	.dword	_ZN40_INTERNAL_57eaef75_4_k_cu_70edfb93_191844cute1_E
	.align		8
        /*0070*/ 	.dword	$str$25
	.align		8
        /*0078*/ 	.dword	$str$26
	.align		8
        /*0080*/ 	.dword	$str$27
	.align		8
        /*0088*/ 	.dword	$str$28


//--------------------- .text._ZN7cutlass13device_kernelINS_4gemm6kernel13GemmUniversalIN4cute5tupleIJiiiiEEENS1_10collective13CollectiveMmaINS1_35MainloopSm100TmaUmmaWarpSpecializedILi6ELi2ELi4ENS5_IJNS4_1CILi4EEESB_NSA_ILi1EEEEEEEENS5_IJNSA_ILi128EEESF_SF_EEENS_10bfloat16_tENS5_IJlSC_lEEESH_SI_NS4_8TiledMMAINS4_8MMA_AtomIJNS4_26SM100_MMA_F16BF16_2x1SM_SSISH_SH_fLi128ELi128ELNS4_4UMMA5MajorE0ELSN_0ELNSM_7ScaleInE0ELSO_0EEEEEENS4_6LayoutINS5_IJSC_SC_SC_EEENS5_IJNSA_ILi0EEEST_ST_EEEEENS5_IJNS4_10UnderscoreESW_SW_EEEEENS4_28SM100_TMA_2SM_LOAD_MULTICASTENS4_14ComposedLayoutINS4_7SwizzleILi3ELi4ELi3EEENS4_18smem_ptr_flag_bitsILi16EEENSR_INS5_IJNSA_ILi8EEENSA_ILi64EEEEEENS5_IJS16_SC_EEEEEEEvNS4_8identityESZ_S1A_vS1B_EENS_8epilogue10collective18CollectiveEpilogueINS1D_23Sm100TmaWarpSpecializedILi4ELi2ELi16ELb1ELb0EEEJNS5_IJS16_SF_SF_EEENS5_IJNSR_IS16_SC_EENSR_INS5_IJNSA_ILi16EEENSA_ILi2EEEEEENS5_IJSC_S16_EEEEEEEESH_SI_SH_SI_NS1D_6fusion15FusionCallbacksIS1H_NS1Q_17LinearCombinationISH_fSH_fLNS_15FloatRoundStyleE2EEES1I_S1P_JEEENS4_5SM1004TMEM4LOAD26SM100_TMEM_LOAD_32dp32b16xENS4_13SM90_TMA_LOADENS10_INS11_ILi1ELi4ELi3EEES14_NSR_INS5_IJS15_S1K_EEENS5_IJS1K_SC_EEEEEEENS4_39AutoVectorizingCopyWithAssumedAlignmentILi128EEENS4_14SM90_TMA_STOREES25_S27_S27_EEEvvEEEEvNT_6ParamsE --------------------------
	.section	.text._ZN7cutlass13device_kernelINS_4gemm6kernel13GemmUniversalIN4cute5tupleIJiiiiEEENS1_10collective13CollectiveMmaINS1_35MainloopSm100TmaUmmaWarpSpecializedILi6ELi2ELi4ENS5_IJNS4_1CILi4EEESB_NSA_ILi1EEEEEEEENS5_IJNSA_ILi128EEESF_SF_EEENS_10bfloat16_tENS5_IJlSC_lEEESH_SI_NS4_8TiledMMAINS4_8MMA_AtomIJNS4_26SM100_MMA_F16BF16_2x1SM_SSISH_SH_fLi128ELi128ELNS4_4UMMA5MajorE0ELSN_0ELNSM_7ScaleInE0ELSO_0EEEEEENS4_6LayoutINS5_IJSC_SC_SC_EEENS5_IJNSA_ILi0EEEST_ST_EEEEENS5_IJNS4_10UnderscoreESW_SW_EEEEENS4_28SM100_TMA_2SM_LOAD_MULTICASTENS4_14ComposedLayoutINS4_7SwizzleILi3ELi4ELi3EEENS4_18smem_ptr_flag_bitsILi16EEENSR_INS5_IJNSA_ILi8EEENSA_ILi64EEEEEENS5_IJS16_SC_EEEEEEEvNS4_8identityESZ_S1A_vS1B_EENS_8epilogue10collective18CollectiveEpilogueINS1D_23Sm100TmaWarpSpecializedILi4ELi2ELi16ELb1ELb0EEEJNS5_IJS16_SF_SF_EEENS5_IJNSR_IS16_SC_EENSR_INS5_IJNSA_ILi16EEENSA_ILi2EEEEEENS5_IJSC_S16_EEEEEEEESH_SI_SH_SI_NS1D_6fusion15FusionCallbacksIS1H_NS1Q_17LinearCombinationISH_fSH_fLNS_15FloatRoundStyleE2EEES1I_S1P_JEEENS4_5SM1004TMEM4LOAD26SM100_TMEM_LOAD_32dp32b16xENS4_13SM90_TMA_LOADENS10_INS11_ILi1ELi4ELi3EEES14_NSR_INS5_IJS15_S1K_EEENS5_IJS1K_SC_EEEEEEENS4_39AutoVectorizingCopyWithAssumedAlignmentILi128EEENS4_14SM90_TMA_STOREES25_S27_S27_EEEvvEEEEvNT_6ParamsE,"ax",@progbits
	.align	128
.text._ZN7cutlass13device_kernelINS_4gemm6kernel13GemmUniversalIN4cute5tupleIJiiiiEEENS1_10collective13CollectiveMmaINS1_35MainloopSm100TmaUmmaWarpSpecializedILi6ELi2ELi4ENS5_IJNS4_1CILi4EEESB_NSA_ILi1EEEEEEEENS5_IJNSA_ILi128EEESF_SF_EEENS_10bfloat16_tENS5_IJlSC_lEEESH_SI_NS4_8TiledMMAINS4_8MMA_AtomIJNS4_26SM100_MMA_F16BF16_2x1SM_SSISH_SH_fLi128ELi128ELNS4_4UMMA5MajorE0ELSN_0ELNSM_7ScaleInE0ELSO_0EEEEEENS4_6LayoutINS5_IJSC_SC_SC_EEENS5_IJNSA_ILi0EEEST_ST_EEEEENS5_IJNS4_10UnderscoreESW_SW_EEEEENS4_28SM100_TMA_2SM_LOAD_MULTICASTENS4_14ComposedLayoutINS4_7SwizzleILi3ELi4ELi3EEENS4_18smem_ptr_flag_bitsILi16EEENSR_INS5_IJNSA_ILi8EEENSA_ILi64EEEEEENS5_IJS16_SC_EEEEEEEvNS4_8identityESZ_S1A_vS1B_EENS_8epilogue10collective18CollectiveEpilogueINS1D_23Sm100TmaWarpSpecializedILi4ELi2ELi16ELb1ELb0EEEJNS5_IJS16_SF_SF_EEENS5_IJNSR_IS16_SC_EENSR_INS5_IJNSA_ILi16EEENSA_ILi2EEEEEENS5_IJSC_S16_EEEEEEEESH_SI_SH_SI_NS1D_6fusion15FusionCallbacksIS1H_NS1Q_17LinearCombinationISH_fSH_fLNS_15FloatRoundStyleE2EEES1I_S1P_JEEENS4_5SM1004TMEM4LOAD26SM100_TMEM_LOAD_32dp32b16xENS4_13SM90_TMA_LOADENS10_INS11_ILi1ELi4ELi3EEES14_NSR_INS5_IJS15_S1K_EEENS5_IJS1K_SC_EEEEEEENS4_39AutoVectorizingCopyWithAssumedAlignmentILi128EEENS4_14SM90_TMA_STOREES25_S27_S27_EEEvvEEEEvNT_6ParamsE:
        .type           _ZN7cutlass13device_kernelINS_4gemm6kernel13GemmUniversalIN4cute5tupleIJiiiiEEENS1_10collective13CollectiveMmaINS1_35MainloopSm100TmaUmmaWarpSpecializedILi6ELi2ELi4ENS5_IJNS4_1CILi4EEESB_NSA_ILi1EEEEEEEENS5_IJNSA_ILi128EEESF_SF_EEENS_10bfloat16_tENS5_IJlSC_lEEESH_SI_NS4_8TiledMMAINS4_8MMA_AtomIJNS4_26SM100_MMA_F16BF16_2x1SM_SSISH_SH_fLi128ELi128ELNS4_4UMMA5MajorE0ELSN_0ELNSM_7ScaleInE0ELSO_0EEEEEENS4_6LayoutINS5_IJSC_SC_SC_EEENS5_IJNSA_ILi0EEEST_ST_EEEEENS5_IJNS4_10UnderscoreESW_SW_EEEEENS4_28SM100_TMA_2SM_LOAD_MULTICASTENS4_14ComposedLayoutINS4_7SwizzleILi3ELi4ELi3EEENS4_18smem_ptr_flag_bitsILi16EEENSR_INS5_IJNSA_ILi8EEENSA_ILi64EEEEEENS5_IJS16_SC_EEEEEEEvNS4_8identityESZ_S1A_vS1B_EENS_8epilogue10collective18CollectiveEpilogueINS1D_23Sm100TmaWarpSpecializedILi4ELi2ELi16ELb1ELb0EEEJNS5_IJS16_SF_SF_EEENS5_IJNSR_IS16_SC_EENSR_INS5_IJNSA_ILi16EEENSA_ILi2EEEEEENS5_IJSC_S16_EEEEEEEESH_SI_SH_SI_NS1D_6fusion15FusionCallbacksIS1H_NS1Q_17LinearCombinationISH_fSH_fLNS_15FloatRoundStyleE2EEES1I_S1P_JEEENS4_5SM1004TMEM4LOAD26SM100_TMEM_LOAD_32dp32b16xENS4_13SM90_TMA_LOADENS10_INS11_ILi1ELi4ELi3EEES14_NSR_INS5_IJS15_S1K_EEENS5_IJS1K_SC_EEEEEEENS4_39AutoVectorizingCopyWithAssumedAlignmentILi128EEENS4_14SM90_TMA_STOREES25_S27_S27_EEEvvEEEEvNT_6ParamsE,@function
        .size           _ZN7cutlass13device_kernelINS_4gemm6kernel13GemmUniversalIN4cute5tupleIJiiiiEEENS1_10collective13CollectiveMmaINS1_35MainloopSm100TmaUmmaWarpSpecializedILi6ELi2ELi4ENS5_IJNS4_1CILi4EEESB_NSA_ILi1EEEEEEEENS5_IJNSA_ILi128EEESF_SF_EEENS_10bfloat16_tENS5_IJlSC_lEEESH_SI_NS4_8TiledMMAINS4_8MMA_AtomIJNS4_26SM100_MMA_F16BF16_2x1SM_SSISH_SH_fLi128ELi128ELNS4_4UMMA5MajorE0ELSN_0ELNSM_7ScaleInE0ELSO_0EEEEEENS4_6LayoutINS5_IJSC_SC_SC_EEENS5_IJNSA_ILi0EEEST_ST_EEEEENS5_IJNS4_10UnderscoreESW_SW_EEEEENS4_28SM100_TMA_2SM_LOAD_MULTICASTENS4_14ComposedLayoutINS4_7SwizzleILi3ELi4ELi3EEENS4_18smem_ptr_flag_bitsILi16EEENSR_INS5_IJNSA_ILi8EEENSA_ILi64EEEEEENS5_IJS16_SC_EEEEEEEvNS4_8identityESZ_S1A_vS1B_EENS_8epilogue10collective18CollectiveEpilogueINS1D_23Sm100TmaWarpSpecializedILi4ELi2ELi16ELb1ELb0EEEJNS5_IJS16_SF_SF_EEENS5_IJNSR_IS16_SC_EENSR_INS5_IJNSA_ILi16EEENSA_ILi2EEEEEENS5_IJSC_S16_EEEEEEEESH_SI_SH_SI_NS1D_6fusion15FusionCallbacksIS1H_NS1Q_17LinearCombinationISH_fSH_fLNS_15FloatRoundStyleE2EEES1I_S1P_JEEENS4_5SM1004TMEM4LOAD26SM100_TMEM_LOAD_32dp32b16xENS4_13SM90_TMA_LOADENS10_INS11_ILi1ELi4ELi3EEES14_NSR_INS5_IJS15_S1K_EEENS5_IJS1K_SC_EEEEEEENS4_39AutoVectorizingCopyWithAssumedAlignmentILi128EEENS4_14SM90_TMA_STOREES25_S27_S27_EEEvvEEEEvNT_6ParamsE,(.L_x_207 - _ZN7cutlass13device_kernelINS_4gemm6kernel13GemmUniversalIN4cute5tupleIJiiiiEEENS1_10collective13CollectiveMmaINS1_35MainloopSm100TmaUmmaWarpSpecializedILi6ELi2ELi4ENS5_IJNS4_1CILi4EEESB_NSA_ILi1EEEEEEEENS5_IJNSA_ILi128EEESF_SF_EEENS_10bfloat16_tENS5_IJlSC_lEEESH_SI_NS4_8TiledMMAINS4_8MMA_AtomIJNS4_26SM100_MMA_F16BF16_2x1SM_SSISH_SH_fLi128ELi128ELNS4_4UMMA5MajorE0ELSN_0ELNSM_7ScaleInE0ELSO_0EEEEEENS4_6LayoutINS5_IJSC_SC_SC_EEENS5_IJNSA_ILi0EEEST_ST_EEEEENS5_IJNS4_10UnderscoreESW_SW_EEEEENS4_28SM100_TMA_2SM_LOAD_MULTICASTENS4_14ComposedLayoutINS4_7SwizzleILi3ELi4ELi3EEENS4_18smem_ptr_flag_bitsILi16EEENSR_INS5_IJNSA_ILi8EEENSA_ILi64EEEEEENS5_IJS16_SC_EEEEEEEvNS4_8identityESZ_S1A_vS1B_EENS_8epilogue10collective18CollectiveEpilogueINS1D_23Sm100TmaWarpSpecializedILi4ELi2ELi16ELb1ELb0EEEJNS5_IJS16_SF_SF_EEENS5_IJNSR_IS16_SC_EENSR_INS5_IJNSA_ILi16EEENSA_ILi2EEEEEENS5_IJSC_S16_EEEEEEEESH_SI_SH_SI_NS1D_6fusion15FusionCallbacksIS1H_NS1Q_17LinearCombinationISH_fSH_fLNS_15FloatRoundStyleE2EEES1I_S1P_JEEENS4_5SM1004TMEM4LOAD26SM100_TMEM_LOAD_32dp32b16xENS4_13SM90_TMA_LOADENS10_INS11_ILi1ELi4ELi3EEES14_NSR_INS5_IJS15_S1K_EEENS5_IJS1K_SC_EEEEEEENS4_39AutoVectorizingCopyWithAssumedAlignmentILi128EEENS4_14SM90_TMA_STOREES25_S27_S27_EEEvvEEEEvNT_6ParamsE)
        .other          _ZN7cutlass13device_kernelINS_4gemm6kernel13GemmUniversalIN4cute5tupleIJiiiiEEENS1_10collective13CollectiveMmaINS1_35MainloopSm100TmaUmmaWarpSpecializedILi6ELi2ELi4ENS5_IJNS4_1CILi4EEESB_NSA_ILi1EEEEEEEENS5_IJNSA_ILi128EEESF_SF_EEENS_10bfloat16_tENS5_IJlSC_lEEESH_SI_NS4_8TiledMMAINS4_8MMA_AtomIJNS4_26SM100_MMA_F16BF16_2x1SM_SSISH_SH_fLi128ELi128ELNS4_4UMMA5MajorE0ELSN_0ELNSM_7ScaleInE0ELSO_0EEEEEENS4_6LayoutINS5_IJSC_SC_SC_EEENS5_IJNSA_ILi0EEEST_ST_EEEEENS5_IJNS4_10UnderscoreESW_SW_EEEEENS4_28SM100_TMA_2SM_LOAD_MULTICASTENS4_14ComposedLayoutINS4_7SwizzleILi3ELi4ELi3EEENS4_18smem_ptr_flag_bitsILi16EEENSR_INS5_IJNSA_ILi8EEENSA_ILi64EEEEEENS5_IJS16_SC_EEEEEEEvNS4_8identityESZ_S1A_vS1B_EENS_8epilogue10collective18CollectiveEpilogueINS1D_23Sm100TmaWarpSpecializedILi4ELi2ELi16ELb1ELb0EEEJNS5_IJS16_SF_SF_EEENS5_IJNSR_IS16_SC_EENSR_INS5_IJNSA_ILi16EEENSA_ILi2EEEEEENS5_IJSC_S16_EEEEEEEESH_SI_SH_SI_NS1D_6fusion15FusionCallbacksIS1H_NS1Q_17LinearCombinationISH_fSH_fLNS_15FloatRoundStyleE2EEES1I_S1P_JEEENS4_5SM1004TMEM4LOAD26SM100_TMEM_LOAD_32dp32b16xENS4_13SM90_TMA_LOADENS10_INS11_ILi1ELi4ELi3EEES14_NSR_INS5_IJS15_S1K_EEENS5_IJS1K_SC_EEEEEEENS4_39AutoVectorizingCopyWithAssumedAlignmentILi128EEENS4_14SM90_TMA_STOREES25_S27_S27_EEEvvEEEEvNT_6ParamsE,@"STO_CUDA_ENTRY STV_DEFAULT"
_ZN7cutlass13device_kernelINS_4gemm6kernel13GemmUniversalIN4cute5tupleIJiiiiEEENS1_10collective13CollectiveMmaINS1_35MainloopSm100TmaUmmaWarpSpecializedILi6ELi2ELi4ENS5_IJNS4_1CILi4EEESB_NSA_ILi1EEEEEEEENS5_IJNSA_ILi128EEESF_SF_EEENS_10bfloat16_tENS5_IJlSC_lEEESH_SI_NS4_8TiledMMAINS4_8MMA_AtomIJNS4_26SM100_MMA_F16BF16_2x1SM_SSISH_SH_fLi128ELi128ELNS4_4UMMA5MajorE0ELSN_0ELNSM_7ScaleInE0ELSO_0EEEEEENS4_6LayoutINS5_IJSC_SC_SC_EEENS5_IJNSA_ILi0EEEST_ST_EEEEENS5_IJNS4_10UnderscoreESW_SW_EEEEENS4_28SM100_TMA_2SM_LOAD_MULTICASTENS4_14ComposedLayoutINS4_7SwizzleILi3ELi4ELi3EEENS4_18smem_ptr_flag_bitsILi16EEENSR_INS5_IJNSA_ILi8EEENSA_ILi64EEEEEENS5_IJS16_SC_EEEEEEEvNS4_8identityESZ_S1A_vS1B_EENS_8epilogue10collective18CollectiveEpilogueINS1D_23Sm100TmaWarpSpecializedILi4ELi2ELi16ELb1ELb0EEEJNS5_IJS16_SF_SF_EEENS5_IJNSR_IS16_SC_EENSR_INS5_IJNSA_ILi16EEENSA_ILi2EEEEEENS5_IJSC_S16_EEEEEEEESH_SI_SH_SI_NS1D_6fusion15FusionCallbacksIS1H_NS1Q_17LinearCombinationISH_fSH_fLNS_15FloatRoundStyleE2EEES1I_S1P_JEEENS4_5SM1004TMEM4LOAD26SM100_TMEM_LOAD_32dp32b16xENS4_13SM90_TMA_LOADENS10_INS11_ILi1ELi4ELi3EEES14_NSR_INS5_IJS15_S1K_EEENS5_IJS1K_SC_EEEEEEENS4_39AutoVectorizingCopyWithAssumedAlignmentILi128EEENS4_14SM90_TMA_STOREES25_S27_S27_EEEvvEEEEvNT_6ParamsE:
[----:B------:R-:W1:Y:S01]  /*0000*/  LDC R1, c[0x0][0x37c] ;  /* 0x0000df00ff017b82 */ /* 0x000e620000000800 */
[----:B------:R-:W2:Y:S01]  /*0010*/  S2R R61, SR_TID.X ;  /* 0x00000000003d7919 */ /* 0x000ea20000002100 */
[----:B------:R-:W3:Y:S06]  /*0020*/  LDCU.64 UR8, c[0x0][0x890] ;  /* 0x00011200ff0877ac */ /* 0x000eec0008000a00 */
[----:B------:R-:W4:Y:S01]  /*0030*/  S2UR UR52, SR_CgaCtaId ;  /* 0x00000000003479c3 */ /* 0x000f220000008800 */
[----:B------:R-:W-:Y:S02]  /*0040*/  PRMT R50, RZ, 0x7610, R50 ;  /* 0x00007610ff327816 */ /* 0x000fe40000000032 */
[----:B------:R-:W-:-:S02]  /*0050*/  ELECT P0, URZ, PT ;  /* 0x0000000000ff782f */ /* 0x000fc40003800000 */
[----:B---3--:R-:W-:-:S04]  /*0060*/  ISETP.NE.U32.AND P1, PT, RZ, UR8, PT ;  /* 0x00000008ff007c0c */ /* 0x008fc8000bf25070 */
[----:B------:R-:W-:Y:S01]  /*0070*/  ISETP.NE.AND.EX P2, PT, RZ, UR9, PT, P1 ;  /* 0x00000009ff007c0c */ /* 0x000fe2000bf45310 */
[----:B----4-:R-:W-:Y:S02]  /*0080*/  ULOP3.LUT UR68, UR52, 0x1, URZ, 0xc0, !UPT ;  /* 0x0000000134447892 */ /* 0x010fe4000f8ec0ff */
[----:B------:R-:W-:Y:S01]  /*0090*/  ULOP3.LUT UR69, UR52, 0x1, URZ, 0x3c, !UPT ;  /* 0x0000000134457892 */ /* 0x000fe2000f8e3cff */
[----:B--2---:R-:W-:-:S05]  /*00a0*/  SHF.R.U32.HI R51, RZ, 0x5, R61 ;  /* 0x00000005ff337819 */ /* 0x004fca000001163d */
[----:B------:R-:W2:Y:S02]  /*00b0*/  SHFL.IDX PT, R0, R51, RZ, 0x1f ;  /* 0x00001fff33007589 */ /* 0x000ea400000e0000 */
[----:B--2---:R-:W-:Y:S02]  /*00c0*/  R2UR UR22, R0 ;  /* 0x00000000001672ca */ /* 0x004fe400000e0000 */
[----:B-1----:R-:W-:Y:S05]  /*00d0*/  @P2 BRA `(.L_x_0) ;  /* 0x0000000000302947 */ /* 0x002fea0003800000 */
[----:B------:R-:W1:Y:S02]  /*00e0*/  LDCU.64 UR4, c[0x0][0x888] ;  /* 0x00011100ff0477ac */ /* 0x000e640008000a00 */
[----:B-1----:R-:W-:-:S04]  /*00f0*/  UISETP.NE.U32.AND UP0, UPT, UR4, URZ, UPT ;  /* 0x000000ff0400728c */ /* 0x002fc8000bf05070 */
[----:B------:R-:W-:-:S09]  /*0100*/  UISETP.NE.AND.EX UP0, UPT, UR5, URZ, UPT, UP0 ;  /* 0x000000ff0500728c */ /* 0x000fd2000bf05300 */
[----:B------:R-:W-:Y:S05]  /*0110*/  BRA.U !UP0, `(.L_x_1) ;  /* 0x0000000108147547 */ /* 0x000fea000b800000 */
[----:B------:R-:W1:Y:S01]  /*0120*/  LDC.64 R2, c[0x0][0x888] ;  /* 0x00022200ff027b82 */ /* 0x000e620000000a00 */
[----:B------:R-:W1:Y:S02]  /*0130*/  LDCU.64 UR4, c[0x0][0x358] ;  /* 0x00006b00ff0477ac */ /* 0x000e640008000a00 */
[----:B-1----:R1:W5:Y:S01]  /*0140*/  LDG.E R27, desc[UR4][R2.64] ;  /* 0x00000004021b7981 */ /* 0x002362000c1e1900 */
[----:B------:R-:W-:Y:S01]  /*0150*/  HFMA2 R50, -RZ, RZ, 0, 5.9604644775390625e-08 ;  /* 0x00000001ff327431 */ /* 0x000fe200000001ff */
[----:B------:R-:W-:Y:S05]  /*0160*/  BRA `(.L_x_0) ;  /* 0x00000000000c7947 */ /* 0x000fea0003800000 */
.L_x_1:
[----:B------:R-:W1:Y:S01]  /*0170*/  LDCU UR4, c[0x0][0x880] ;  /* 0x00011000ff0477ac */ /* 0x000e620008000800 */
[----:B------:R-:W-:Y:S01]  /*0180*/  HFMA2 R50, -RZ, RZ, 0, 5.9604644775390625e-08 ;  /* 0x00000001ff327431 */ /* 0x000fe200000001ff */
[----:B-1----:R-:W-:-:S07]  /*0190*/  MOV R27, UR4 ;  /* 0x00000004001b7c02 */ /* 0x002fce0008000f00 */
.L_x_0:
[----:B------:R-:W2:Y:S02]  /*01a0*/  LDCU.64 UR4, c[0x0][0x8b0] ;  /* 0x00011600ff0477ac */ /* 0x000ea40008000a00 */
[----:B--2---:R-:W-:-:S04]  /*01b0*/  UISETP.NE.U32.AND UP0, UPT, UR4, URZ, UPT ;  /* 0x000000ff0400728c */ /* 0x004fc8000bf05070 */
[----:B------:R-:W-:-:S09]  /*01c0*/  UISETP.NE.AND.EX UP0, UPT, UR5, URZ, UPT, UP0 ;  /* 0x000000ff0500728c */ /* 0x000fd2000bf05300 */
[----:B------:R-:W-:Y:S05]  /*01d0*/  BRA.U UP0, `(.L_x_2) ;  /* 0x0000000100287547 */ /* 0x000fea000b800000 */
[----:B------:R-:W2:Y:S02]  /*01e0*/  LDCU.64 UR4, c[0x0][0x8a8] ;  /* 0x00011500ff0477ac */ /* 0x000ea40008000a00 */
[----:B--2---:R-:W-:-:S04]  /*01f0*/  UISETP.NE.U32.AND UP0, UPT, UR4, URZ, UPT ;  /* 0x000000ff0400728c */ /* 0x004fc8000bf05070 */
[----:B------:R-:W-:-:S09]  /*0200*/  UISETP.NE.AND.EX UP0, UPT, UR5, URZ, UPT, UP0 ;  /* 0x000000ff0500728c */ /* 0x000fd2000bf05300 */
[----:B------:R-:W-:Y:S05]  /*0210*/  BRA.U !UP0, `(.L_x_3) ;  /* 0x0000000108107547 */ /* 0x000fea000b800000 */
[----:B------:R-:W2:Y:S01]  /*0220*/  LDC.64 R24, c[0x0][0x8a8] ;  /* 0x00022a00ff187b82 */ /* 0x000ea20000000a00 */
[----:B------:R-:W2:Y:S02]  /*0230*/  LDCU.64 UR4, c[0x0][0x358] ;  /* 0x00006b00ff0477ac */ /* 0x000ea40008000a00 */
[----:B--2---:R2:W5:Y:S01]  /*0240*/  LDG.E R24, desc[UR4][R24.64] ;  /* 0x0000000418187981 */ /* 0x004562000c1e1900 */
[----:B------:R-:W-:Y:S05]  /*0250*/  BRA `(.L_x_2) ;  /* 0x0000000000087947 */ /* 0x000fea0003800000 */
.L_x_3:
[----:B------:R-:W2:Y:S02]  /*0260*/  LDCU UR4, c[0x0][0x8a0] ;  /* 0x00011400ff0477ac */ /* 0x000ea40008000800 */
[----:B--2---:R-:W-:Y:S02]  /*0270*/  MOV R24, UR4 ;  /* 0x0000000400187c02 */ /* 0x004fe40008000f00 */
.L_x_2:
[----:B------:R-:W-:Y:S01]  /*0280*/  IMAD.U32 R0, RZ, RZ, UR22 ;  /* 0x00000016ff007e24 */ /* 0x000fe2000f8e00ff */
[----:B------:R-:W-:Y:S04]  /*0290*/  BSSY.RECONVERGENT B0, `(.L_x_4) ;  /* 0x000000c000007945 */ /* 0x000fe80003800200 */
[C---:B------:R-:W-:Y:S02]  /*02a0*/  ISETP.NE.OR P3, PT, R0.reuse, 0x1, !P0 ;  /* 0x000000010000780c */ /* 0x040fe40004765670 */
[----:B------:R-:W-:-:S11]  /*02b0*/  ISETP.NE.OR P2, PT, R0, 0x3, !P0 ;  /* 0x000000030000780c */ /* 0x000fd60004745670 */
[----:B------:R-:W-:Y:S05]  /*02c0*/  @P3 BRA `(.L_x_5) ;  /* 0x0000000000203947 */ /* 0x000fea0003800000 */
[----:B------:R-:W3:Y:S02]  /*02d0*/  LDCU.64 UR4, c[0x0][0x348] ;  /* 0x00006900ff0477ac */ /* 0x000ee40008000a00 */
[----:B---3--:R-:W-:Y:S02]  /*02e0*/  UIADD3 UR6, UP1, UPT, UR4, 0x80, URZ ;  /* 0x0000008004067890 */ /* 0x008fe4000ff3e0ff */
[----:B------:R-:W-:Y:S02]  /*02f0*/  UIADD3 UR4, UP0, UPT, UR4, 0x180, URZ ;  /* 0x0000018004047890 */ /* 0x000fe4000ff1e0ff */
[----:B------:R-:W-:Y:S02]  /*0300*/  UIADD3.X UR7, UPT, UPT, URZ, UR5, URZ, UP1, !UPT ;  /* 0x00000005ff077290 */ /* 0x000fe40008ffe4ff */
[----:B------:R-:W-:-:S07]  /*0310*/  UIADD3.X UR5, UPT, UPT, URZ, UR5, URZ, UP0, !UPT ;  /* 0x00000005ff057290 */ /* 0x000fce00087fe4ff */
[----:B------:R3:W-:Y:S02]  /*0320*/  UTMACCTL.PF [UR6] ;  /* 0x00000000060079b9 */ /* 0x0007e40008040000 */
[----:B------:R3:W-:Y:S02]  /*0330*/  UTMACCTL.PF [UR4] ;  /* 0x00000000040079b9 */ /* 0x0007e40008040000 */
[----:B---3--:R-:W-:Y:S01]  /*0340*/  NOP ;  /* 0x0000000000007918 */ /* 0x008fe20000000000 */
.L_x_5:
[----:B------:R-:W-:Y:S05]  /*0350*/  BSYNC.RECONVERGENT B0 ;  /* 0x0000000000007941 */ /* 0x000fea0003800200 */
.L_x_4:
[----:B------:R-:W-:Y:S04]  /*0360*/  BSSY.RECONVERGENT B0, `(.L_x_6) ;  /* 0x000000a000007945 */ /* 0x000fe80003800200 */
        /* <DEDUP_REMOVED lines=9> */
.L_x_7:
[----:B------:R-:W-:Y:S05]  /*0400*/  BSYNC.RECONVERGENT B0 ;  /* 0x0000000000007941 */ /* 0x000fea0003800200 */
.L_x_6:
[----:B------:R-:W3:Y:S01]  /*0410*/  LDCU.64 UR4, c[0x0][0x888] ;  /* 0x00011100ff0477ac */ /* 0x000ee20008000a00 */
[----:B------:R-:W-:Y:S01]  /*0420*/  ISETP.NE.AND.EX P1, PT, RZ, UR9, PT, P1 ;  /* 0x00000009ff007c0c */ /* 0x000fe2000bf25310 */
[----:B------:R-:W-:Y:S01]  /*0430*/  UPLOP3.LUT UP3, UPT, UPT, UPT, UPT, 0x80, 0x8 ;  /* 0x000000000008789c */ /* 0x000fe20003f6f070 */
[----:B---3--:R-:W-:-:S04]  /*0440*/  ISETP.NE.U32.AND P2, PT, RZ, UR4, PT ;  /* 0x00000004ff007c0c */ /* 0x008fc8000bf45070 */
[----:B------:R-:W-:-:S13]  /*0450*/  ISETP.NE.AND.EX P2, PT, RZ, UR5, PT, P2 ;  /* 0x00000005ff007c0c */ /* 0x000fda000bf45320 */
[----:B------:R-:W-:Y:S05]  /*0460*/  @P2 BRA P1, `(.L_x_8) ;  /* 0x0000000000282947 */ /* 0x000fea0000800000 */
[----:B------:R-:W-:Y:S01]  /*0470*/  UISETP.NE.U32.AND UP0, UPT, UR8, URZ, UPT ;  /* 0x000000ff0800728c */ /* 0x000fe2000bf05070 */
[----:B-----5:R-:W-:Y:S01]  /*0480*/  FSETP.NEU.AND P1, PT, R27, RZ, PT ;  /* 0x000000ff1b00720b */ /* 0x020fe20003f2d000 */
[----:B------:R-:W-:Y:S02]  /*0490*/  UISETP.NE.U32.AND UP2, UPT, UR4, URZ, UPT ;  /* 0x000000ff0400728c */ /* 0x000fe4000bf45070 */
[----:B------:R-:W-:Y:S02]  /*04a0*/  UISETP.NE.AND.EX UP1, UPT, UR9, URZ, UPT, UP0 ;  /* 0x000000ff0900728c */ /* 0x000fe4000bf25300 */
[----:B------:R-:W-:-:S04]  /*04b0*/  UISETP.NE.AND.EX UP0, UPT, UR5, URZ, UPT, UP2 ;  /* 0x000000ff0500728c */ /* 0x000fc8000bf05320 */
[----:B------:R-:W-:-:S04]  /*04c0*/  USEL UR4, URZ, 0xffffffff, UP0 ;  /* 0xffffffffff047887 */ /* 0x000fc80008000000 */
[----:B------:R-:W-:Y:S01]  /*04d0*/  VOTEU.ANY UP0, P1 ;  /* 0x0000000000ff7886 */ /* 0x000fe20000800100 */
[----:B------:R-:W-:-:S04]  /*04e0*/  @!UP1 USEL UR4, URZ, 0xffffffff, UP0 ;  /* 0xffffffffff049887 */ /* 0x000fc80008000000 */
[----:B------:R-:W-:-:S04]  /*04f0*/  ULOP3.LUT UR4, UR4, 0x1, URZ, 0xc0, !UPT ;  /* 0x0000000104047892 */ /* 0x000fc8000f8ec0ff */
[----:B------:R-:W-:-:S11]  /*0500*/  UISETP.NE.U32.AND UP3, UPT, UR4, 0x1, UPT ;  /* 0x000000010400788c */ /* 0x000fd6000bf65070 */
.L_x_8:
[----:B------:R-:W3:Y:S01]  /*0510*/  SHFL.IDX PT, R0, R51, RZ, 0x1f ;  /* 0x00001fff33007589 */ /* 0x000ee200000e0000 */
[----:B------:R-:W-:-:S04]  /*0520*/  UISETP.NE.AND UP0, UPT, UR22, 0x2, UPT ;  /* 0x000000021600788c */ /* 0x000fc8000bf05270 */
[----:B------:R-:W-:Y:S02]  /*0530*/  UISETP.EQ.AND UP1, UPT, UR68, URZ, !UP0 ;  /* 0x000000ff4400728c */ /* 0x000fe4000c722270 */
[----:B------:R-:W-:-:S04]  /*0540*/  USEL UR54, URZ, 0x1, UP0 ;  /* 0x00000001ff367887 */ /* 0x000fc80008000000 */
[----:B------:R-:W-:Y:S02]  /*0550*/  PLOP3.LUT P4, PT, P0, PT, UP1, 0x80, 0x8 ;  /* 0x000000000008781c */ /* 0x000fe4000078f018 */
[----:B---3--:R-:W-:-:S13]  /*0560*/  ISETP.NE.AND P1, PT, R0, RZ, PT ;  /* 0x000000ff0000720c */ /* 0x008fda0003f25270 */
[----:B------:R-:W-:Y:S05]  /*0570*/  @P1 BRA `(.L_x_9) ;  /* 0x0000000000641947 */ /* 0x000fea0003800000 */
[----:B------:R-:W-:Y:S01]  /*0580*/  UMOV UR4, 0x400 ;  /* 0x0000040000047882 */ /* 0x000fe20000000000 */
[----:B------:R-:W-:Y:S01]  /*0590*/  UMOV UR8, 0x1 ;  /* 0x0000000100087882 */ /* 0x000fe20000000000 */
[----:B------:R-:W-:Y:S01]  /*05a0*/  UMOV UR6, 0x5 ;  /* 0x0000000500067882 */ /* 0x000fe20000000000 */
[----:B------:R-:W-:Y:S02]  /*05b0*/  ULEA UR4, UR52, UR4, 0x18 ;  /* 0x0000000434047291 */ /* 0x000fe4000f8ec0ff */
[----:B------:R-:W-:-:S04]  /*05c0*/  UIADD3 UR8, UPT, UPT, -UR8, 0x100000, URZ ;  /* 0x0010000008087890 */ /* 0x000fc8000fffe1ff */
[----:B------:R-:W-:Y:S02]  /*05d0*/  USHF.L.U32 UR9, UR8, 0xb, URZ ;  /* 0x0000000b08097899 */ /* 0x000fe400080006ff */
[----:B------:R-:W-:Y:S02]  /*05e0*/  USHF.L.U32 UR8, UR8, 0x1, URZ ;  /* 0x0000000108087899 */ /* 0x000fe400080006ff */
[----:B------:R-:W-:-:S04]  /*05f0*/  UIADD3 UR6, UPT, UPT, -UR6, 0x100000, URZ ;  /* 0x0010000006067890 */ /* 0x000fc8000fffe1ff */
[----:B------:R-:W-:Y:S02]  /*0600*/  USHF.L.U32 UR7, UR6, 0xb, URZ ;  /* 0x0000000b06077899 */ /* 0x000fe400080006ff */
[----:B------:R-:W-:Y:S01]  /*0610*/  USHF.L.U32 UR6, UR6, 0x1, URZ ;  /* 0x0000000106067899 */ /* 0x000fe200080006ff */
[----:B------:R-:W-:Y:S01]  /*0620*/  ELECT P1, URZ, PT ;  /* 0x0000000000ff782f */ /* 0x000fe20003820000 */
[----:B------:R-:W3:Y:S02]  /*0630*/  FENCE.VIEW.ASYNC.S ;  /* 0x00000000000073c6 */ /* 0x000ee40000000000 */
[----:B---3--:R3:W4:Y:S08]  /*0640*/  SYNCS.EXCH.64 URZ, [UR4], UR8 ;  /* 0x0000000804ff75b2 */ /* 0x0087300008000100 */
[----:B------:R3:W1:Y:S01]  /*0650*/  SYNCS.EXCH.64 URZ, [UR4+0x30], UR6 ;  /* 0x0000300604ff75b2 */ /* 0x0006620008000100 */
        /* <DEDUP_REMOVED lines=10> */
[----:B------:R-:W-:Y:S01]  /*0700*/  NOP ;  /* 0x0000000000007918 */ /* 0x000fe20000000000 */
.L_x_9:
[----:B------:R-:W2:Y:S01]  /*0710*/  SHFL.IDX PT, R0, R51, RZ, 0x1f ;  /* 0x00001fff33007589 */ /* 0x000ea200000e0000 */
[----:B------:R-:W-:Y:S01]  /*0720*/  NOP ;  /* 0x0000000000007918 */ /* 0x000fe20000000000 */
[----:B--2---:R-:W-:-:S13]  /*0730*/  ISETP.NE.AND P1, PT, R0, 0x1, PT ;  /* 0x000000010000780c */ /* 0x004fda0003f25270 */
[----:B------:R-:W-:Y:S05]  /*0740*/  @P1 BRA `(.L_x_10) ;  /* 0x0000000000541947 */ /* 0x000fea0003800000 */
[----:B---3--:R-:W-:Y:S01]  /*0750*/  UMOV UR4, 0x400 ;  /* 0x0000040000047882 */ /* 0x008fe20000000000 */
        /* <DEDUP_REMOVED lines=10> */
[----:B------:R-:W2:Y:S02]  /*0800*/  FENCE.VIEW.ASYNC.S ;  /* 0x00000000000073c6 */ /* 0x000ea40000000000 */
[----:B--2---:R2:W3:Y:S08]  /*0810*/  SYNCS.EXCH.64 URZ, [UR4+0x60], UR8 ;  /* 0x0000600804ff75b2 */ /* 0x0044f00008000100 */
        /* <DEDUP_REMOVED lines=8> */
.L_x_10:
[----:B------:R-:W4:Y:S01]  /*08a0*/  SHFL.IDX PT, R0, R51, RZ, 0x1f ;  /* 0x00001fff33007589 */ /* 0x000f2200000e0000 */
[----:B------:R-:W-:Y:S01]  /*08b0*/  NOP ;  /* 0x0000000000007918 */ /* 0x000fe20000000000 */
[----:B----4-:R-:W-:-:S13]  /*08c0*/  ISETP.NE.AND P1, PT, R0, 0x3, PT ;  /* 0x000000030000780c */ /* 0x010fda0003f25270 */
[----:B------:R-:W-:Y:S05]  /*08d0*/  @P1 BRA `(.L_x_11) ;  /* 0x00000000002c1947 */ /* 0x000fea0003800000 */
[----:B--23--:R-:W-:Y:S01]  /*08e0*/  UMOV UR6, 0x400 ;  /* 0x0000040000067882 */ /* 0x00cfe20000000000 */
[----:B------:R-:W-:Y:S01]  /*08f0*/  UMOV UR4, 0x20 ;  /* 0x0000002000047882 */ /* 0x000fe20000000000 */
[----:B------:R-:W-:Y:S02]  /*0900*/  ULEA UR6, UR52, UR6, 0x18 ;  /* 0x0000000634067291 */ /* 0x000fe4000f8ec0ff */
[----:B------:R-:W-:-:S04]  /*0910*/  UIADD3 UR4, UPT, UPT, -UR4, 0x100000, URZ ;  /* 0x0010000004047890 */ /* 0x000fc8000fffe1ff */
[----:B------:R-:W-:Y:S02]  /*0920*/  USHF.L.U32 UR5, UR4, 0xb, URZ ;  /* 0x0000000b04057899 */ /* 0x000fe400080006ff */
[----:B------:R-:W-:Y:S01]  /*0930*/  USHF.L.U32 UR4, UR4, 0x1, URZ ;  /* 0x0000000104047899 */ /* 0x000fe200080006ff */
[----:B------:R-:W-:Y:S01]  /*0940*/  ELECT P1, URZ, PT ;  /* 0x0000000000ff782f */ /* 0x000fe20003820000 */
[----:B------:R-:W2:Y:S10]  /*0950*/  FENCE.VIEW.ASYNC.S ;  /* 0x00000000000073c6 */ /* 0x000eb40000000000 */
[----:B--2---:R4:W2:Y:S01]  /*0960*/  SYNCS.EXCH.64 URZ, [UR6+0xa0], UR4 ;  /* 0x0000a00406ff75b2 */ /* 0x0048a20008000100 */
[----:B------:R4:W3:Y:S02]  /*0970*/  SYNCS.EXCH.64 URZ, [UR6+0xa8], UR4 ;  /* 0x0000a80406ff75b2 */ /* 0x0008e40008000100 */
[----:B----4-:R-:W-:Y:S01]  /*0980*/  NOP ;  /* 0x0000000000007918 */ /* 0x010fe20000000000 */
.L_x_11:
[----:B------:R-:W4:Y:S01]  /*0990*/  SHFL.IDX PT, R0, R51, RZ, 0x1f ;  /* 0x00001fff33007589 */ /* 0x000f2200000e0000 */
[----:B------:R-:W-:Y:S01]  /*09a0*/  NOP ;  /* 0x0000000000007918 */ /* 0x000fe20000000000 */
[----:B----4-:R-:W-:-:S13]  /*09b0*/  ISETP.NE.AND P1, PT, R0, 0x4, PT ;  /* 0x000000040000780c */ /* 0x010fda0003f25270 */
[----:B------:R-:W-:Y:S05]  /*09c0*/  @P1 BRA `(.L_x_12) ;  /* 0x0000000000481947 */ /* 0x000fea0003800000 */
[----:B--23--:R-:W-:Y:S01]  /*09d0*/  UMOV UR4, 0xe20 ;  /* 0x00000e2000047882 */ /* 0x00cfe20000000000 */
[----:B------:R-:W-:Y:S01]  /*09e0*/  UMOV UR6, 0x400 ;  /* 0x0000040000067882 */ /* 0x000fe20000000000 */
[----:B------:R-:W-:Y:S01]  /*09f0*/  USEL UR4, UR4, 0xc20, UP3 ;  /* 0x00000c2004047887 */ /* 0x000fe20009800000 */
        /* <DEDUP_REMOVED lines=10> */
[----:B--2---:R4:W2:Y:S08]  /*0aa0*/  SYNCS.EXCH.64 URZ, [UR6+0xb0], UR8 ;  /* 0x0000b00806ff75b2 */ /* 0x0048b00008000100 */
[----:B------:R4:W3:Y:S01]  /*0ab0*/  SYNCS.EXCH.64 URZ, [UR6+0xc0], UR4 ;  /* 0x0000c00406ff75b2 */ /* 0x0008e20008000100 */
[----:B------:R4:W1:Y:S01]  /*0ac0*/  SYNCS.EXCH.64 URZ, [UR6+0xb8], UR8 ;  /* 0x0000b80806ff75b2 */ /* 0x0008620008000100 */
[----:B------:R4:W1:Y:S02]  /*0ad0*/  SYNCS.EXCH.64 URZ, [UR6+0xc8], UR4 ;  /* 0x0000c80406ff75b2 */ /* 0x0008640008000100 */
[----:B----4-:R-:W-:Y:S01]  /*0ae0*/  NOP ;  /* 0x0000000000007918 */ /* 0x010fe20000000000 */
.L_x_12:
[----:B------:R-:W4:Y:S01]  /*0af0*/  SHFL.IDX PT, R0, R51, RZ, 0x1f ;  /* 0x00001fff33007589 */ /* 0x000f2200000e0000 */
[----:B------:R-:W-:Y:S01]  /*0b00*/  NOP ;  /* 0x0000000000007918 */ /* 0x000fe20000000000 */
[----:B----4-:R-:W-:-:S13]  /*0b10*/  ISETP.NE.AND P1, PT, R0, 0x5, PT ;  /* 0x000000050000780c */ /* 0x010fda0003f25270 */
[----:B------:R-:W-:Y:S05]  /*0b20*/  @P1 BRA `(.L_x_13) ;  /* 0x0000000000541947 */ /* 0x000fea0003800000 */
[----:B--23--:R-:W-:Y:S01]  /*0b30*/  UMOV UR4, 0x400 ;  /* 0x0000040000047882 */ /* 0x00cfe20000000000 */
        /* <DEDUP_REMOVED lines=14> */
[----:B------:R4:W1:Y:S01]  /*0c20*/  SYNCS.EXCH.64 URZ, [UR4+0xf8], UR8 ;  /* 0x0000f80804ff75b2 */ /* 0x0008620008000100 */
[----:B------:R4:W1:Y:S01]  /*0c30*/  SYNCS.EXCH.64 URZ, [UR4+0xe0], UR6 ;  /* 0x0000e00604ff75b2 */ /* 0x0008620008000100 */
[----:B------:R4:W1:Y:S01]  /*0c40*/  SYNCS.EXCH.64 URZ, [UR4+0x100], UR8 ;  /* 0x0001000804ff75b2 */ /* 0x0008620008000100 */
[----:B------:R4:W1:Y:S01]  /*0c50*/  SYNCS.EXCH.64 URZ, [UR4+0xe8], UR6 ;  /* 0x0000e80604ff75b2 */ /* 0x0008620008000100 */
[----:B------:R4:W1:Y:S02]  /*0c60*/  SYNCS.EXCH.64 URZ, [UR4+0x108], UR8 ;  /* 0x0001080804ff75b2 */ /* 0x0008640008000100 */
[----:B----4-:R-:W-:Y:S01]  /*0c70*/  NOP ;  /* 0x0000000000007918 */ /* 0x010fe20000000000 */
.L_x_13:
[----:B------:R-:W4:Y:S01]  /*0c80*/  SHFL.IDX PT, R0, R51, RZ, 0x1f ;  /* 0x00001fff33007589 */ /* 0x000f2200000e0000 */
[----:B------:R-:W-:Y:S01]  /*0c90*/  ISETP.NE.OR P0, PT, RZ, UR22, !P0 ;  /* 0x00000016ff007c0c */ /* 0x000fe2000c705670 */
        /* <DEDUP_REMOVED lines=12> */
[----:B------:R4:W3:Y:S01]  /*0d60*/  SYNCS.EXCH.64 URZ, [UR4+0x120], UR6 ;  /* 0x0001200604ff75b2 */ /* 0x0008e20008000100 */
[----:B------:R4:W1:Y:S01]  /*0d70*/  SYNCS.EXCH.64 URZ, [UR4+0x118], UR6 ;  /* 0x0001180604ff75b2 */ /* 0x0008620008000100 */
[----:B------:R4:W1:Y:S02]  /*0d80*/  SYNCS.EXCH.64 URZ, [UR4+0x128], UR6 ;  /* 0x0001280604ff75b2 */ /* 0x0008640008000100 */
[----:B----4-:R-:W-:Y:S01]  /*0d90*/  NOP ;  /* 0x0000000000007918 */ /* 0x010fe20000000000 */
.L_x_14:
[----:B------:R-:W-:Y:S01]  /*0da0*/  VOTEU.ALL UP0, P0 ;  /* 0x0000000000ff7886 */ /* 0x000fe20000000000 */
[----:B--23--:R-:W-:Y:S01]  /*0db0*/  UMOV UR4, 0x20 ;  /* 0x0000002000047882 */ /* 0x00cfe20000000000 */
[----:B------:R-:W2:Y:S01]  /*0dc0*/  LDCU UR28, c[0x0][0x36c] ;  /* 0x00006d80ff1c77ac */ /* 0x000ea20008000800 */
[----:B------:R-:W-:Y:S01]  /*0dd0*/  NOP ;  /* 0x0000000000007918 */ /* 0x000fe20000000000 */
[----:B------:R-:W-:Y:S01]  /*0de0*/  LOP3.LUT R0, R61, 0x1f, RZ, 0xc0, !PT ;  /* 0x0000001f3d007812 */ /* 0x000fe200078ec0ff */
[----:B------:R-:W-:Y:S01]  /*0df0*/  @!UP0 UMOV UR6, 0x400 ;  /* 0x0000040000068882 */ /* 0x000fe20000000000 */
[----:B------:R-:W-:-:S04]  /*0e00*/  @!UP0 UIADD3 UR4, UPT, UPT, -UR4, 0x100000, URZ ;  /* 0x0010000004048890 */ /* 0x000fc8000fffe1ff */
[----:B------:R-:W-:Y:S02]  /*0e10*/  @!UP0 USHF.L.U32 UR5, UR4, 0xb, URZ ;  /* 0x0000000b04058899 */ /* 0x000fe400080006ff */
[----:B------:R-:W-:Y:S02]  /*0e20*/  @!UP0 USHF.L.U32 UR4, UR4, 0x1, URZ ;  /* 0x0000000104048899 */ /* 0x000fe400080006ff */
[----:B------:R-:W-:Y:S01]  /*0e30*/  @!UP0 ULEA UR6, UR52, UR6, 0x18 ;  /* 0x0000000634068291 */ /* 0x000fe2000f8ec0ff */
[----:B------:R-:W-:Y:S01]  /*0e40*/  VOTEU.ALL UP0, P0 ;  /* 0x0000000000ff7886 */ /* 0x000fe20000000000 */
[----:B------:R-:W-:Y:S02]  /*0e50*/  UISETP.NE.AND UP4, UPT, UR22, URZ, UPT ;  /* 0x000000ff1600728c */ /* 0x000fe4000bf85270 */
[----:B--2---:R-:W-:Y:S01]  /*0e60*/  UISETP.EQ.U32.AND UP1, UPT, UR28, 0x1, UPT ;  /* 0x000000011c00788c */ /* 0x004fe2000bf22070 */
[----:B------:R-:W2:Y:S07]  /*0e70*/  FENCE.VIEW.ASYNC.S ;  /* 0x00000000000073c6 */ /* 0x000eae0000000000 */
[----:B--2---:R2:W3:Y:S01]  /*0e80*/  @!UP0 SYNCS.EXCH.64 URZ, [UR6+0x130], UR4 ;  /* 0x0001300406ff85b2 */ /* 0x0044e20008000100 */
[----:B------:R-:W-:Y:S05]  /*0e90*/  BRA.U !UP1, `(.L_x_15) ;  /* 0x0000000109087547 */ /* 0x000fea000b800000 */
[----:B-1-3--:R-:W-:Y:S01]  /*0ea0*/  UCGABAR_ARV ;  /* 0x00000000000079c7 */ /* 0x00afe20008000000 */
[----:B------:R-:W-:Y:S05]  /*0eb0*/  BRA `(.L_x_16) ;  /* 0x0000000000047947 */ /* 0x000fea0003800000 */
.L_x_15:
[----:B-1-3--:R-:W-:Y:S01]  /*0ec0*/  NOP ;  /* 0x0000000000007918 */ /* 0x00afe20000000000 */
.L_x_16:
[----:B------:R-:W1:Y:S01]  /*0ed0*/  S2UR UR8, SR_CTAID.Y ;  /* 0x00000000000879c3 */ /* 0x000e620000002600 */
[----:B------:R-:W-:-:S05]  /*0ee0*/  CS2R.32 R52, SR_CgaSize ;  /* 0x0000000000347805 */ /* 0x000fca0000008a00 */
[----:B------:R-:W-:-:S05]  /*0ef0*/  IMAD R52, R52, -0xa0, RZ ;  /* 0xffffff6034347824 */ /* 0x000fca00078e02ff */
[----:B------:R-:W-:-:S14]  /*0f00*/  R2UR UR9, R52 ;  /* 0x00000000340972ca */ /* 0x000fdc00000e0000 */
[----:B------:R-:W3:Y:S01]  /*0f10*/  LDCU UR9, c[0x0][UR9+0x2b4] ;  /* 0x00005680090977ac */ /* 0x000ee20008000800 */
[----:B------:R-:W-:-:S05]  /*0f20*/  CS2R.32 R52, SR_CgaSize ;  /* 0x0000000000347805 */ /* 0x000fca0000008a00 */
[----:B------:R-:W-:-:S05]  /*0f30*/  IMAD R52, R52, -0xa0, RZ ;  /* 0xffffff6034347824 */ /* 0x000fca00078e02ff */
[----:B------:R-:W-:-:S14]  /*0f40*/  R2UR UR10, R52 ;  /* 0x00000000340a72ca */ /* 0x000fdc00000e0000 */
[----:B------:R-:W4:Y:S01]  /*0f50*/  LDCU UR10, c[0x0][UR10+0x2b0] ;  /* 0x000056000a0a77ac */ /* 0x000f220008000800 */
[----:B------:R-:W4:Y:S01]  /*0f60*/  S2UR UR26, SR_CTAID.X ;  /* 0x00000000001a79c3 */ /* 0x000f220000002500 */
[----:B--2---:R-:W-:Y:S02]  /*0f70*/  USHF.R.U32.HI UR4, URZ, 0x2, UR52 ;  /* 0x00000002ff047899 */ /* 0x004fe40008011634 */
[----:B------:R-:W-:Y:S02]  /*0f80*/  USHF.R.U32.HI UR7, URZ, 0x1, UR52 ;  /* 0x00000001ff077899 */ /* 0x000fe40008011634 */
[----:B------:R-:W-:Y:S02]  /*0f90*/  ULOP3.LUT UR55, UR4, 0x3, URZ, 0xc0, !UPT ;  /* 0x0000000304377892 */ /* 0x000fe4000f8ec0ff */
[----:B------:R-:W-:Y:S01]  /*0fa0*/  ULOP3.LUT UR5, UR68, 0xc, UR52, 0xf8, !UPT ;  /* 0x0000000c44057892 */ /* 0x000fe2000f8ef834 */
[----:B------:R-:W2:Y:S01]  /*0fb0*/  S2UR UR36, SR_CTAID.Z ;  /* 0x00000000002479c3 */ /* 0x000ea20000002700 */
[----:B------:R-:W-:-:S05]  /*0fc0*/  CS2R.32 R52, SR_CgaSize ;  /* 0x0000000000347805 */ /* 0x000fca0000008a00 */
[----:B------:R-:W-:-:S05]  /*0fd0*/  IMAD R52, R52, -0xa0, RZ ;  /* 0xffffff6034347824 */ /* 0x000fca00078e02ff */
[----:B------:R-:W-:-:S14]  /*0fe0*/  R2UR UR63, R52 ;  /* 0x00000000343f72ca */ /* 0x000fdc00000e0000 */
[----:B------:R-:W2:Y:S01]  /*0ff0*/  LDCU UR63, c[0x0][UR63+0x2a0] ;  /* 0x000054003f3f77ac */ /* 0x000ea20008000800 */
[----:B------:R-:W2:Y:S01]  /*1000*/  LDCU UR23, c[0x0][0xb24] ;  /* 0x00016480ff1777ac */ /* 0x000ea20008000800 */
[----:B-1----:R-:W-:Y:S01]  /*1010*/  I2FP.F32.U32 R2, UR8 ;  /* 0x0000000800027c45 */ /* 0x002fe20008201000 */
[----:B------:R-:W-:Y:S02]  /*1020*/  ULOP3.LUT UR57, UR7, 0x1, URZ, 0xc0, !UPT ;  /* 0x0000000107397892 */ /* 0x000fe4000f8ec0ff */
[----:B------:R-:W-:Y:S02]  /*1030*/  UISETP.GT.U32.AND UP0, UPT, UR5, 0xffff, UPT ;  /* 0x0000ffff0500788c */ /* 0x000fe4000bf04070 */
[----:B---3--:R-:W-:Y:S01]  /*1040*/  FMUL R2, R2, UR9 ;  /* 0x0000000902027c20 */ /* 0x008fe20008400000 */
[----:B------:R-:W-:Y:S01]  /*1050*/  ULOP3.LUT UR6, UR52, 0x3, URZ, 0xc0, !UPT ;  /* 0x0000000334067892 */ /* 0x000fe2000f8ec0ff */
[----:B----4-:R-:W-:Y:S01]  /*1060*/  I2FP.F32.U32 R3, UR26 ;  /* 0x0000001a00037c45 */ /* 0x010fe20008201000 */
[----:B------:R-:W-:-:S03]  /*1070*/  USEL UR5, UR5, 0xffff, !UP0 ;  /* 0x0000ffff05057887 */ /* 0x000fc6000c000000 */
[----:B------:R-:W1:Y:S01]  /*1080*/  F2I.U32.TRUNC.NTZ R2, R2 ;  /* 0x0000000200027305 */ /* 0x000e62000020f000 */
[----:B------:R-:W-:Y:S01]  /*1090*/  UISETP.GT.U32.AND UP1, UPT, UR6, 0xffff, UPT ;  /* 0x0000ffff0600788c */ /* 0x000fe2000bf24070 */
[----:B------:R-:W-:Y:S01]  /*10a0*/  FMUL R3, R3, UR10 ;  /* 0x0000000a03037c20 */ /* 0x000fe20008400000 */
[----:B------:R-:W-:-:S05]  /*10b0*/  CS2R.32 R52, SR_CgaSize ;  /* 0x0000000000347805 */ /* 0x000fca0000008a00 */
[----:B------:R-:W-:-:S05]  /*10c0*/  IMAD R52, R52, -0xa0, RZ ;  /* 0xffffff6034347824 */ /* 0x000fca00078e02ff */
[----:B------:R-:W-:-:S14]  /*10d0*/  R2UR UR10, R52 ;  /* 0x00000000340a72ca */ /* 0x000fdc00000e0000 */
[----:B------:R-:W3:Y:S01]  /*10e0*/  LDCU UR10, c[0x0][UR10+0x2a4] ;  /* 0x000054800a0a77ac */ /* 0x000ee20008000800 */
[----:B------:R-:W-:Y:S01]  /*10f0*/  ULOP3.LUT UR5, UR5, 0xffff, URZ, 0xc0, !UPT ;  /* 0x0000ffff05057892 */ /* 0x000fe2000f8ec0ff */
[----:B------:R-:W4:Y:S01]  /*1100*/  F2I.U32.TRUNC.NTZ R3, R3 ;  /* 0x0000000300037305 */ /* 0x000f22000020f000 */
[----:B------:R-:W-:Y:S01]  /*1110*/  USEL UR6, UR6, 0xffff, !UP1 ;  /* 0x0000ffff06067887 */ /* 0x000fe2000c800000 */
[----:B------:R-:W-:Y:S01]  /*1120*/  UMOV UR31, 0x5 ;  /* 0x00000005001f7882 */ /* 0x000fe20000000000 */
[----:B------:R-:W-:Y:S02]  /*1130*/  USHF.L.U32 UR40, UR52, 0x8, URZ ;  /* 0x0000000834287899 */ /* 0x000fe400080006ff */
[----:B------:R-:W-:Y:S01]  /*1140*/  USHF.L.U32 UR31, UR31, UR5, URZ ;  /* 0x000000051f1f7299 */ /* 0x000fe200080006ff */
[----:B-1----:R-:W-:Y:S01]  /*1150*/  R2UR UR4, R2 ;  /* 0x00000000020472ca */ /* 0x002fe200000e0000 */
[----:B------:R-:W-:Y:S01]  /*1160*/  USHF.L.U32 UR39, UR52, 0xa, URZ ;  /* 0x0000000a34277899 */ /* 0x000fe200080006ff */
[----:B------:R-:W-:Y:S01]  /*1170*/  PRMT R2, RZ, 0x7610, R2 ;  /* 0x00007610ff027816 */ /* 0x000fe20000000002 */
[----:B------:R-:W-:Y:S01]  /*1180*/  ULOP3.LUT UR6, UR6, 0xffff, URZ, 0xc0, !UPT ;  /* 0x0000ffff06067892 */ /* 0x000fe2000f8ec0ff */
[----:B------:R-:W-:Y:S01]  /*1190*/  UMOV UR37, 0x1111 ;  /* 0x0000111100257882 */ /* 0x000fe20000000000 */
[----:B------:R-:W1:Y:S01]  /*11a0*/  LDCU UR45, c[0x0][0xb24] ;  /* 0x00016480ff2d77ac */ /* 0x000e620008000800 */
[----:B----4-:R-:W-:-:S02]  /*11b0*/  R2UR UR7, R3 ;  /* 0x00000000030772ca */ /* 0x010fc400000e0000 */
[----:B------:R-:W-:Y:S01]  /*11c0*/  PRMT R3, RZ, 0x7610, R3 ;  /* 0x00007610ff037816 */ /* 0x000fe20000000003 */
[----:B------:R-:W4:Y:S04]  /*11d0*/  LDCU UR27, c[0x0][0xb30] ;  /* 0x00016600ff1b77ac */ /* 0x000f280008000800 */
[----:B------:R-:W-:Y:S02]  /*11e0*/  UIADD3 UR4, UPT, UPT, -UR4, URZ, URZ ;  /* 0x000000ff04047290 */ /* 0x000fe4000fffe1ff */
[----:B------:R-:W-:Y:S02]  /*11f0*/  UISETP.NE.AND UP5, UPT, UR22, 0x2, UPT ;  /* 0x000000021600788c */ /* 0x000fe4000bfa5270 */
[----:B---3--:R-:W-:Y:S02]  /*1200*/  UIMAD UR4, UR10, UR4, UR8 ;  /* 0x000000040a0472a4 */ /* 0x008fe4000f8e0208 */
[----:B------:R-:W-:-:S02]  /*1210*/  UIADD3 UR5, UPT, UPT, -UR7, URZ, URZ ;  /* 0x000000ff07057290 */ /* 0x000fc4000fffe1ff */
[----:B------:R-:W-:Y:S02]  /*1220*/  ULOP3.LUT UR40, UR40, 0xc00, URZ, 0xc0, !UPT ;  /* 0x00000c0028287892 */ /* 0x000fe4000f8ec0ff */
[----:B------:R-:W-:Y:S01]  /*1230*/  IMAD.U32 R52, RZ, RZ, UR4 ;  /* 0x00000004ff347e24 */ /* 0x000fe2000f8e00ff */
[----:B------:R-:W-:Y:S02]  /*1240*/  ULOP3.LUT UR39, UR39, 0x800, URZ, 0xc0, !UPT ;  /* 0x0000080027277892 */ /* 0x000fe4000f8ec0ff */
[----:B--2---:R-:W-:Y:S01]  /*1250*/  UISETP.GE.AND UP6, UPT, UR23, 0x1, UPT ;  /* 0x000000011700788c */ /* 0x004fe2000bfc6270 */
[----:B------:R-:W-:Y:S01]  /*1260*/  UMOV UR24, UR8 ;  /* 0x0000000800187c82 */ /* 0x000fe20008000000 */
[----:B------:R-:W-:Y:S01]  /*1270*/  UMOV UR20, UR26 ;  /* 0x0000001a00147c82 */ /* 0x000fe20008000000 */
[----:B------:R-:W-:Y:S02]  /*1280*/  USHF.L.U32 UR37, UR37, UR6, URZ ;  /* 0x0000000625257299 */ /* 0x000fe400080006ff */
[----:B------:R-:W-:Y:S01]  /*1290*/  UIMAD UR63, UR63, UR5, UR26 ;  /* 0x000000053f3f72a4 */ /* 0x000fe2000f8e021a */
[----:B-1--4-:R-:W-:Y:S11]  /*12a0*/  BRA.U UP4, `(.L_x_17) ;  /* 0x0000000104b07547 */ /* 0x012ff6000b800000 */
[----:B------:R-:W-:Y:S01]  /*12b0*/  R2UR UR17, R52 ;  /* 0x00000000341172ca */ /* 0x000fe200000e0000 */
[----:B------:R-:W-:-:S12]  /*12c0*/  ULOP3.LUT UR4, UR63, 0x2, URZ, 0x3c, !UPT ;  /* 0x000000023f047892 */ /* 0x000fd8000f8e3cff */
[----:B------:R-:W-:Y:S02]  /*12d0*/  UISETP.NE.AND UP0, UPT, UR17, URZ, UPT ;  /* 0x000000ff1100728c */ /* 0x000fe4000bf05270 */
[----:B------:R-:W-:Y:S02]  /*12e0*/  UISETP.NE.AND UP2, UPT, UR17, 0x1, UPT ;  /* 0x000000011100788c */ /* 0x000fe4000bf45270 */
[----:B------:R-:W-:Y:S02]  /*12f0*/  UISETP.GT.U32.AND UP1, UPT, UR63, 0x1, UP0 ;  /* 0x000000013f00788c */ /* 0x000fe40008724070 */
[----:B------:R-:W-:Y:S02]  /*1300*/  UISETP.GT.U32.AND UP0, UPT, UR4, 0x1, UP0 ;  /* 0x000000010400788c */ /* 0x000fe40008704070 */
[----:B------:R-:W-:Y:S02]  /*1310*/  USEL UR7, URZ, 0x1, UP1 ;  /* 0x00000001ff077887 */ /* 0x000fe40008800000 */
[----:B------:R-:W-:-:S02]  /*1320*/  USEL UR8, URZ, 0x2, UP1 ;  /* 0x00000002ff087887 */ /* 0x000fc40008800000 */
[----:B------:R-:W-:Y:S02]  /*1330*/  UISETP.GT.U32.AND UP1, UPT, UR63, 0x1, UP2 ;  /* 0x000000013f00788c */ /* 0x000fe40009724070 */
[----:B------:R-:W-:Y:S02]  /*1340*/  USEL UR12, URZ, 0x4, UP0 ;  /* 0x00000004ff0c7887 */ /* 0x000fe40008000000 */
[----:B------:R-:W-:Y:S02]  /*1350*/  USEL UR15, URZ, 0x8, UP0 ;  /* 0x00000008ff0f7887 */ /* 0x000fe40008000000 */
[----:B------:R-:W-:Y:S02]  /*1360*/  UISETP.GT.U32.AND UP0, UPT, UR4, 0x1, UP2 ;  /* 0x000000010400788c */ /* 0x000fe40009704070 */
[----:B------:R-:W-:Y:S02]  /*1370*/  USEL UR6, URZ, 0x10, UP1 ;  /* 0x00000010ff067887 */ /* 0x000fe40008800000 */
[----:B------:R-:W-:-:S02]  /*1380*/  USEL UR11, URZ, 0x20, UP1 ;  /* 0x00000020ff0b7887 */ /* 0x000fc40008800000 */
[----:B------:R-:W-:Y:S02]  /*1390*/  UISETP.NE.AND UP1, UPT, UR17, 0x2, UPT ;  /* 0x000000021100788c */ /* 0x000fe4000bf25270 */
[----:B------:R-:W-:Y:S02]  /*13a0*/  USEL UR14, URZ, 0x40, UP0 ;  /* 0x00000040ff0e7887 */ /* 0x000fe40008000000 */
[----:B------:R-:W-:Y:S02]  /*13b0*/  USEL UR16, URZ, 0x80, UP0 ;  /* 0x00000080ff107887 */ /* 0x000fe40008000000 */
[----:B------:R-:W-:Y:S02]  /*13c0*/  UISETP.GT.U32.AND UP0, UPT, UR63, 0x1, UP1 ;  /* 0x000000013f00788c */ /* 0x000fe40008f04070 */
[----:B------:R-:W-:Y:S02]  /*13d0*/  UISETP.NE.AND UP2, UPT, UR17, 0x3, UPT ;  /* 0x000000031100788c */ /* 0x000fe4000bf45270 */
[----:B------:R-:W-:-:S02]  /*13e0*/  USEL UR5, URZ, 0x100, UP0 ;  /* 0x00000100ff057887 */ /* 0x000fc40008000000 */
[----:B------:R-:W-:Y:S02]  /*13f0*/  USEL UR10, URZ, 0x200, UP0 ;  /* 0x00000200ff0a7887 */ /* 0x000fe40008000000 */
[----:B------:R-:W-:Y:S02]  /*1400*/  UISETP.GT.U32.AND UP0, UPT, UR63, 0x1, UP2 ;  /* 0x000000013f00788c */ /* 0x000fe40009704070 */
[----:B------:R-:W-:Y:S02]  /*1410*/  UIADD3 UR5, UPT, UPT, UR5, UR6, UR7 ;  /* 0x0000000605057290 */ /* 0x000fe4000fffe007 */
[----:B------:R-:W-:Y:S02]  /*1420*/  USEL UR9, URZ, 0x1000, UP0 ;  /* 0x00001000ff097887 */ /* 0x000fe40008000000 */
[----:B------:R-:W-:Y:S02]  /*1430*/  USEL UR13, URZ, 0x2000, UP0 ;  /* 0x00002000ff0d7887 */ /* 0x000fe40008000000 */
[----:B------:R-:W-:-:S02]  /*1440*/  UIADD3 UR5, UPT, UPT, UR8, UR9, UR5 ;  /* 0x0000000908057290 */ /* 0x000fc4000fffe005 */
[----:B------:R-:W-:Y:S02]  /*1450*/  UISETP.GT.U32.AND UP1, UPT, UR4, 0x1, UP1 ;  /* 0x000000010400788c */ /* 0x000fe40008f24070 */
[----:B------:R-:W-:Y:S02]  /*1460*/  UIADD3 UR5, UPT, UPT, UR10, UR11, UR5 ;  /* 0x0000000b0a057290 */ /* 0x000fe4000fffe005 */
[----:B------:R-:W-:Y:S02]  /*1470*/  UISETP.GT.U32.AND UP0, UPT, UR4, 0x1, UP2 ;  /* 0x000000010400788c */ /* 0x000fe40009704070 */
[----:B------:R-:W-:Y:S02]  /*1480*/  USEL UR4, URZ, 0x400, UP1 ;  /* 0x00000400ff047887 */ /* 0x000fe40008800000 */
[----:B------:R-:W-:Y:S02]  /*1490*/  UIADD3 UR5, UPT, UPT, UR12, UR13, UR5 ;  /* 0x0000000d0c057290 */ /* 0x000fe4000fffe005 */
[----:B------:R-:W-:-:S02]  /*14a0*/  USEL UR6, URZ, 0x4000, UP0 ;  /* 0x00004000ff067887 */ /* 0x000fc40008000000 */
[----:B------:R-:W-:Y:S02]  /*14b0*/  UIADD3 UR5, UPT, UPT, UR4, UR14, UR5 ;  /* 0x0000000e04057290 */ /* 0x000fe4000fffe005 */
[----:B------:R-:W-:Y:S02]  /*14c0*/  USEL UR7, URZ, 0x800, UP1 ;  /* 0x00000800ff077887 */ /* 0x000fe40008800000 */
[----:B------:R-:W-:Y:S02]  /*14d0*/  ULOP3.LUT UR4, UR63, 0xfffffffe, URZ, 0xc0, !UPT ;  /* 0xfffffffe3f047892 */ /* 0x000fe4000f8ec0ff */
[----:B------:R-:W-:Y:S02]  /*14e0*/  UIADD3 UR5, UPT, UPT, UR15, UR6, UR5 ;  /* 0x000000060f057290 */ /* 0x000fe4000fffe005 */
[----:B------:R-:W-:Y:S02]  /*14f0*/  ULEA UR4, UR17, UR4, 0x2 ;  /* 0x0000000411047291 */ /* 0x000fe4000f8e10ff */
[----:B------:R-:W-:-:S02]  /*1500*/  USEL UR6, URZ, 0x8000, UP0 ;  /* 0x00008000ff067887 */ /* 0x000fc40008000000 */
[----:B------:R-:W-:-:S03]  /*1510*/  UIADD3 UR5, UPT, UPT, UR7, UR16, UR5 ;  /* 0x0000001007057290 */ /* 0x000fc6000fffe005 */
[----:B------:R-:W-:Y:S01]  /*1520*/  UMOV UR7, 0x3 ;  /* 0x0000000300077882 */ /* 0x000fe20000000000 */
[----:B------:R-:W-:Y:S02]  /*1530*/  UIADD3 UR5, UPT, UPT, UR5, UR6, URZ ;  /* 0x0000000605057290 */ /* 0x000fe4000fffe0ff */
[----:B------:R-:W-:-:S04]  /*1540*/  USHF.L.U32 UR4, UR7, UR4, URZ ;  /* 0x0000000407047299 */ /* 0x000fc800080006ff */
[----:B------:R-:W-:Y:S02]  /*1550*/  MOV R3, UR5 ;  /* 0x0000000500037c02 */ /* 0x000fe40008000f00 */
[----:B------:R-:W-:Y:S02]  /*1560*/  IMAD.U32 R2, RZ, RZ, UR4 ;  /* 0x00000004ff027e24 */ /* 0x000fe4000f8e00ff */
.L_x_17:
[----:B------:R-:W-:Y:S05]  /*1570*/  BRA.U !UP6, `(.L_x_18) ;  /* 0x000000010ed47547 */ /* 0x000fea000b800000 */
[----:B------:R-:W1:Y:S01]  /*1580*/  LDCU.128 UR12, c[0x0][0xb10] ;  /* 0x00016200ff0c77ac */ /* 0x000e620008000c00 */
[----:B------:R-:W2:Y:S01]  /*1590*/  LDCU UR6, c[0x0][0x370] ;  /* 0x00006e00ff0677ac */ /* 0x000ea20008000800 */
[----:B------:R-:W3:Y:S01]  /*15a0*/  LDCU UR5, c[0x0][0x374] ;  /* 0x00006e80ff0577ac */ /* 0x000ee20008000800 */
[----:B------:R-:W4:Y:S01]  /*15b0*/  LDCU UR25, c[0x0][0xb0c] ;  /* 0x00016180ff1977ac */ /* 0x000f220008000800 */
[----:B------:R-:W4:Y:S01]  /*15c0*/  LDCU UR4, c[0x0][0xb20] ;  /* 0x00016400ff0477ac */ /* 0x000f220008000800 */
[----:B------:R-:W4:Y:S01]  /*15d0*/  LDCU.64 UR8, c[0x0][0xb28] ;  /* 0x00016500ff0877ac */ /* 0x000f220008000a00 */
[----:B-1----:R-:W-:Y:S02]  /*15e0*/  UISETP.NE.AND UP0, UPT, UR14, 0x1, UPT ;  /* 0x000000010e00788c */ /* 0x002fe4000bf05270 */
[----:B---3--:R-:W-:Y:S02]  /*15f0*/  UIMAD.WIDE.U32 UR10, UR5, UR15, URZ ;  /* 0x0000000f050a72a5 */ /* 0x008fe4000f8e00ff */
[----:B--2---:R-:W-:-:S02]  /*1600*/  UIMAD.WIDE.U32 UR18, UR6, UR12, URZ ;  /* 0x0000000c061272a5 */ /* 0x004fc4000f8e00ff */
[----:B----4-:R-:W-:Y:S02]  /*1610*/  UISETP.NE.AND UP1, UPT, UR25, 0x1, UPT ;  /* 0x000000011900788c */ /* 0x010fe4000bf25270 */
[----:B------:R-:W-:Y:S01]  /*1620*/  UISETP.NE.AND UP2, UPT, UR23, 0x1, UPT ;  /* 0x000000011700788c */ /* 0x000fe2000bf45270 */
[----:B------:R-:W-:Y:S02]  /*1630*/  UMOV UR10, UR11 ;  /* 0x0000000b000a7c82 */ /* 0x000fe40008000000 */
[----:B------:R-:W-:Y:S01]  /*1640*/  UMOV UR18, UR19 ;  /* 0x0000001300127c82 */ /* 0x000fe20008000000 */
[----:B------:R-:W-:Y:S02]  /*1650*/  @UP0 USHF.R.U32.HI UR5, URZ, UR4, UR10 ;  /* 0x00000004ff050299 */ /* 0x000fe4000801160a */
[----:B------:R-:W-:Y:S02]  /*1660*/  UIMAD.WIDE.U32 UR20, UR24, UR15, URZ ;  /* 0x0000000f181472a5 */ /* 0x000fe4000f8e00ff */
[----:B------:R-:W-:-:S02]  /*1670*/  UIMAD.WIDE.U32 UR10, UR5, UR8, URZ ;  /* 0x00000008050a72a5 */ /* 0x000fc4000f8e00ff */
[----:B------:R-:W-:Y:S02]  /*1680*/  @UP1 USHF.R.U32.HI UR6, URZ, UR13, UR18 ;  /* 0x0000000dff061299 */ /* 0x000fe40008011612 */
[----:B------:R-:W-:Y:S02]  /*1690*/  UIMAD.WIDE.U32 UR16, UR26, UR12, URZ ;  /* 0x0000000c1a1072a5 */ /* 0x000fe4000f8e00ff */
[----:B------:R-:W-:Y:S01]  /*16a0*/  UIMAD.WIDE.U32 UR18, UR6, UR8, URZ ;  /* 0x00000008061272a5 */ /* 0x000fe2000f8e00ff */
[----:B------:R-:W-:Y:S01]  /*16b0*/  UMOV UR20, UR21 ;  /* 0x0000001500147c82 */ /* 0x000fe20008000000 */
[----:B------:R-:W-:Y:S01]  /*16c0*/  UMOV UR10, UR11 ;  /* 0x0000000b000a7c82 */ /* 0x000fe20008000000 */
[----:B------:R-:W-:Y:S02]  /*16d0*/  USHF.R.U32.HI UR20, URZ, UR4, UR20 ;  /* 0x00000004ff147299 */ /* 0x000fe40008011614 */
[----:B------:R-:W-:Y:S02]  /*16e0*/  @UP2 USHF.R.U32.HI UR5, URZ, UR9, UR10 ;  /* 0x00000009ff052299 */ /* 0x000fe4000801160a */
[----:B------:R-:W-:Y:S01]  /*16f0*/  UMOV UR7, UR19 ;  /* 0x0000001300077c82 */ /* 0x000fe20008000000 */
[----:B------:R-:W-:Y:S01]  /*1700*/  UMOV UR16, UR17 ;  /* 0x0000001100107c82 */ /* 0x000fe20008000000 */
[----:B------:R-:W-:-:S02]  /*1710*/  @UP2 USHF.R.U32.HI UR6, URZ, UR9, UR7 ;  /* 0x00000009ff062299 */ /* 0x000fc40008011607 */
[----:B------:R-:W-:Y:S02]  /*1720*/  USHF.R.U32.HI UR16, URZ, UR13, UR16 ;  /* 0x0000000dff107299 */ /* 0x000fe40008011610 */
[----:B------:R-:W-:Y:S02]  /*1730*/  USEL UR4, UR24, UR20, !UP0 ;  /* 0x0000001418047287 */ /* 0x000fe4000c000000 */
[----:B------:R-:W-:Y:S02]  /*1740*/  UIMAD UR7, UR5, UR23, URZ ;  /* 0x00000017050772a4 */ /* 0x000fe4000f8e02ff */
[----:B------:R-:W-:Y:S02]  /*1750*/  USEL UR5, UR26, UR16, !UP1 ;  /* 0x000000101a057287 */ /* 0x000fe4000c800000 */
[----:B------:R-:W-:Y:S02]  /*1760*/  UIMAD UR12, UR6, UR23, URZ ;  /* 0x00000017060c72a4 */ /* 0x000fe4000f8e02ff */
[----:B------:R-:W-:-:S02]  /*1770*/  UISETP.GE.AND UP0, UPT, UR4, UR7, UPT ;  /* 0x000000070400728c */ /* 0x000fc4000bf06270 */
[----:B------:R-:W-:Y:S02]  /*1780*/  UIMAD.WIDE.U32 UR10, UR4, UR8, URZ ;  /* 0x00000008040a72a5 */ /* 0x000fe4000f8e00ff */
[----:B------:R-:W-:Y:S02]  /*1790*/  UISETP.GE.OR UP0, UPT, UR5, UR12, UP0 ;  /* 0x0000000c0500728c */ /* 0x000fe40008706670 */
[----:B------:R-:W-:Y:S02]  /*17a0*/  UIMAD.WIDE.U32 UR12, UR5, UR8, URZ ;  /* 0x00000008050c72a5 */ /* 0x000fe4000f8e00ff */
[----:B------:R-:W-:Y:S01]  /*17b0*/  UIADD3 UR10, UPT, UPT, -UR4, URZ, URZ ;  /* 0x000000ff040a7290 */ /* 0x000fe2000fffe1ff */
[----:B------:R-:W-:Y:S01]  /*17c0*/  UMOV UR8, UR11 ;  /* 0x0000000b00087c82 */ /* 0x000fe20008000000 */
[----:B------:R-:W-:Y:S02]  /*17d0*/  UIADD3 UR20, UPT, UPT, -UR5, URZ, URZ ;  /* 0x000000ff05147290 */ /* 0x000fe4000fffe1ff */
[----:B------:R-:W-:-:S03]  /*17e0*/  USHF.R.U32.HI UR8, URZ, UR9, UR8 ;  /* 0x00000009ff087299 */ /* 0x000fc60008011608 */
[----:B------:R-:W-:Y:S01]  /*17f0*/  @!UP0 UMOV UR7, UR13 ;  /* 0x0000000d00078c82 */ /* 0x000fe20008000000 */
[----:B------:R-:W-:Y:S02]  /*1800*/  UIMAD UR24, UR14, UR10, UR24 ;  /* 0x0000000a0e1872a4 */ /* 0x000fe4000f8e0218 */
[----:B------:R-:W-:Y:S02]  /*1810*/  USEL UR8, UR4, UR8, !UP2 ;  /* 0x0000000804087287 */ /* 0x000fe4000d000000 */
[----:B------:R-:W-:Y:S02]  /*1820*/  @!UP0 USHF.R.U32.HI UR7, URZ, UR9, UR7 ;  /* 0x00000009ff078299 */ /* 0x000fe40008011607 */
[----:B------:R-:W-:Y:S02]  /*1830*/  UIADD3 UR9, UPT, UPT, -UR8, URZ, URZ ;  /* 0x000000ff08097290 */ /* 0x000fe4000fffe1ff */
[----:B------:R-:W-:Y:S02]  /*1840*/  @!UP0 USEL UR7, UR5, UR7, !UP2 ;  /* 0x0000000705078287 */ /* 0x000fe4000d000000 */
[----:B------:R-:W-:-:S02]  /*1850*/  UIMAD UR9, UR23, UR9, UR4 ;  /* 0x00000009170972a4 */ /* 0x000fc4000f8e0204 */
[----:B------:R-:W-:Y:S02]  /*1860*/  @!UP0 UIADD3 UR8, UPT, UPT, UR8, -UR7, URZ ;  /* 0x8000000708088290 */ /* 0x000fe4000fffe0ff */
[----:B------:R-:W-:Y:S02]  /*1870*/  @!UP0 UIMAD UR6, UR9, UR6, UR7 ;  /* 0x00000006090682a4 */ /* 0x000fe4000f8e0207 */
[----:B------:R-:W-:Y:S02]  /*1880*/  @!UP0 UIMAD UR4, UR8, UR23, UR5 ;  /* 0x00000017080482a4 */ /* 0x000fe4000f8e0205 */
[----:B------:R-:W-:Y:S02]  /*1890*/  UIMAD UR20, UR25, UR20, UR26 ;  /* 0x00000014191472a4 */ /* 0x000fe4000f8e021a */
[----:B------:R-:W-:Y:S01]  /*18a0*/  UIMAD UR24, UR4, UR14, UR24 ;  /* 0x0000000e041872a4 */ /* 0x000fe2000f8e0218 */
[----:B------:R-:W-:Y:S02]  /*18b0*/  @!UP0 UMOV UR5, UR6 ;  /* 0x0000000600058c82 */ /* 0x000fe40008000000 */
[----:B------:R-:W-:-:S12]  /*18c0*/  UIMAD UR20, UR5, UR25, UR20 ;  /* 0x00000019051472a4 */ /* 0x000fd8000f8e0214 */
.L_x_18:
[----:B------:R-:W-:-:S09]  /*18d0*/  UISETP.NE.AND UP0, UPT, UR27, 0x1, UPT ;  /* 0x000000011b00788c */ /* 0x000fd2000bf05270 */
[----:B------:R-:W-:Y:S05]  /*18e0*/  BRA.U UP0, `(.L_x_19) ;  /* 0x0000000100447547 */ /* 0x000fea000b800000 */
[----:B------:R-:W1:Y:S01]  /*18f0*/  LDCU.128 UR8, c[0x0][0xb10] ;  /* 0x00016200ff0877ac */ /* 0x000e620008000c00 */
[----:B------:R-:W2:Y:S01]  /*1900*/  LDCU UR12, c[0x0][0xb0c] ;  /* 0x00016180ff0c77ac */ /* 0x000ea20008000800 */
[----:B------:R-:W3:Y:S01]  /*1910*/  LDCU UR13, c[0x0][0xb20] ;  /* 0x00016400ff0d77ac */ /* 0x000ee20008000800 */
[----:B-1----:R-:W-:Y:S02]  /*1920*/  UIMAD.WIDE.U32 UR6, UR20, UR8, URZ ;  /* 0x00000008140672a5 */ /* 0x002fe4000f8e00ff */
[----:B------:R-:W-:Y:S02]  /*1930*/  UIMAD.WIDE.U32 UR4, UR24, UR11, URZ ;  /* 0x0000000b180472a5 */ /* 0x000fe4000f8e00ff */
[----:B--2---:R-:W-:Y:S02]  /*1940*/  UISETP.NE.AND UP1, UPT, UR12, 0x1, UPT ;  /* 0x000000010c00788c */ /* 0x004fe4000bf25270 */
[----:B------:R-:W-:Y:S01]  /*1950*/  UISETP.NE.AND UP0, UPT, UR10, 0x1, UPT ;  /* 0x000000010a00788c */ /* 0x000fe2000bf05270 */
[----:B------:R-:W-:-:S02]  /*1960*/  UMOV UR6, UR7 ;  /* 0x0000000700067c82 */ /* 0x000fc40008000000 */
[----:B------:R-:W-:Y:S01]  /*1970*/  UMOV UR4, UR5 ;  /* 0x0000000500047c82 */ /* 0x000fe20008000000 */
[----:B------:R-:W-:Y:S02]  /*1980*/  USHF.R.U32.HI UR9, URZ, UR9, UR6 ;  /* 0x00000009ff097299 */ /* 0x000fe40008011606 */
[----:B---3--:R-:W-:Y:S02]  /*1990*/  USHF.R.U32.HI UR4, URZ, UR13, UR4 ;  /* 0x0000000dff047299 */ /* 0x008fe40008011604 */
[----:B------:R-:W-:Y:S02]  /*19a0*/  USEL UR5, UR20, UR9, !UP1 ;  /* 0x0000000914057287 */ /* 0x000fe4000c800000 */
[----:B------:R-:W-:-:S04]  /*19b0*/  USEL UR4, UR24, UR4, !UP0 ;  /* 0x0000000418047287 */ /* 0x000fc8000c000000 */
[----:B------:R-:W-:Y:S02]  /*19c0*/  UIADD3 UR6, UPT, UPT, -UR4, UR5, URZ ;  /* 0x0000000504067290 */ /* 0x000fe4000fffe1ff */
[----:B------:R-:W-:Y:S02]  /*19d0*/  UIADD3 UR4, UPT, UPT, UR4, -UR5, URZ ;  /* 0x8000000504047290 */ /* 0x000fe4000fffe0ff */
[----:B------:R-:W-:Y:S02]  /*19e0*/  UIMAD UR24, UR6, UR10, UR24 ;  /* 0x0000000a061872a4 */ /* 0x000fe4000f8e0218 */
[----:B------:R-:W-:-:S12]  /*19f0*/  UIMAD UR20, UR4, UR12, UR20 ;  /* 0x0000000c041472a4 */ /* 0x000fd8000f8e0214 */
.L_x_19:
[----:B------:R-:W-:-:S09]  /*1a00*/  UISETP.EQ.U32.AND UP0, UPT, UR28, 0x1, UPT ;  /* 0x000000011c00788c */ /* 0x000fd2000bf02070 */
[----:B------:R-:W-:Y:S05]  /*1a10*/  BRA.U !UP0, `(.L_x_20) ;  /* 0x00000001080c7547 */ /* 0x000fea000b800000 */
[----:B------:R-:W-:Y:S01]  /*1a20*/  UCGABAR_WAIT ;  /* 0x0000000000007dc7 */ /* 0x000fe20008000000 */
[----:B------:R-:W-:Y:S01]  /*1a30*/  CCTL.IVALL ;  /* 0x00000000ff00798f */ /* 0x000fe20002000000 */
[----:B------:R-:W-:Y:S05]  /*1a40*/  BRA `(.L_x_21) ;  /* 0x0000000000047947 */ /* 0x000fea0003800000 */
.L_x_20:
[----:B------:R-:W-:Y:S06]  /*1a50*/  BAR.SYNC.DEFER_BLOCKING 0x0 ;  /* 0x0000000000007b1d */ /* 0x000fec0000010000 */
.L_x_21:
[----:B------:R-:W-:Y:S05]  /*1a60*/  BRA.U UP5, `(.L_x_22) ;  /* 0x0000001505d07547 */ /* 0x000fea000b800000 */
[----:B------:R-:W1:Y:S01]  /*1a70*/  LDCU UR6, c[0x0][0x38c] ;  /* 0x00007180ff0677ac */ /* 0x000e620008000800 */
[----:B------:R-:W-:Y:S01]  /*1a80*/  PLOP3.LUT P2, PT, PT, PT, UP3, 0x80, 0x8 ;  /* 0x000000000008781c */ /* 0x000fe20003f4f038 */
[----:B------:R-:W-:Y:S01]  /*1a90*/  IMAD.MOV.U32 R12, RZ, RZ, 0x1 ;  /* 0x00000001ff0c7424 */ /* 0x000fe200078e00ff */
[----:B------:R-:W-:Y:S01]  /*1aa0*/  ISETP.NE.AND P3, PT, R0, RZ, P4 ;  /* 0x000000ff0000720c */ /* 0x000fe20002765270 */
[----:B------:R-:W-:Y:S01]  /*1ab0*/  USHF.L.U32 UR7, UR26, 0x6, URZ ;  /* 0x000000061a077899 */ /* 0x000fe200080006ff */
[----:B------:R-:W-:Y:S01]  /*1ac0*/  PLOP3.LUT P2, PT, P2, PT, PT, 0x8, 0x80 ;  /* 0x000000000080781c */ /* 0x000fe2000174e170 */
[----:B------:R-:W-:Y:S01]  /*1ad0*/  UISETP.NE.AND UP1, UPT, UR22, URZ, UPT ;  /* 0x000000ff1600728c */ /* 0x000fe2000bf25270 */
[----:B------:R-:W-:Y:S01]  /*1ae0*/  CS2R R10, SRZ ;  /* 0x00000000000a7805 */ /* 0x000fe2000001ff00 */
[----:B------:R-:W-:Y:S01]  /*1af0*/  IMAD.MOV.U32 R9, RZ, RZ, RZ ;  /* 0x000000ffff097224 */ /* 0x000fe200078e00ff */
[----:B------:R-:W2:Y:S01]  /*1b00*/  LDCU UR50, c[0x0][0x370] ;  /* 0x00006e00ff3277ac */ /* 0x000ea20008000800 */
[----:B------:R-:W-:Y:S01]  /*1b10*/  IMAD.MOV.U32 R8, RZ, RZ, 0x1 ;  /* 0x00000001ff087424 */ /* 0x000fe200078e00ff */
[----:B------:R-:W-:Y:S01]  /*1b20*/  USEL UR38, UR54, 0x2, UP1 ;  /* 0x0000000236267887 */ /* 0x000fe20008800000 */
[----:B------:R-:W3:Y:S01]  /*1b30*/  LDCU.64 UR46, c[0x0][0x348] ;  /* 0x00006900ff2e77ac */ /* 0x000ee20008000a00 */
[----:B-1----:R-:W-:-:S02]  /*1b40*/  UIADD3 UR5, UPT, UPT, UR6, 0x7f, URZ ;  /* 0x0000007f06057890 */ /* 0x002fc4000fffe0ff */
[----:B------:R-:W-:Y:S02]  /*1b50*/  UIADD3 UR58, UPT, UPT, UR6, 0xfe, URZ ;  /* 0x000000fe063a7890 */ /* 0x000fe4000fffe0ff */
[----:B------:R-:W-:Y:S01]  /*1b60*/  USHF.R.S32.HI UR4, URZ, 0x1f, UR5 ;  /* 0x0000001fff047899 */ /* 0x000fe20008011405 */
[----:B------:R-:W1:Y:S03]  /*1b70*/  LDCU UR49, c[0x0][0x374] ;  /* 0x00006e80ff3177ac */ /* 0x000e660008000800 */
[----:B------:R-:W-:Y:S02]  /*1b80*/  ULEA.HI UR4, UR4, UR5, URZ, 0x7 ;  /* 0x0000000504047291 */ /* 0x000fe4000f8f38ff */
[----:B------:R-:W-:Y:S02]  /*1b90*/  ULOP3.LUT UR5, UR7, 0x40, URZ, 0xc0, !UPT ;  /* 0x0000004007057892 */ /* 0x000fe4000f8ec0ff */
[----:B------:R-:W-:-:S02]  /*1ba0*/  USHF.R.S32.HI UR53, URZ, 0x7, UR4 ;  /* 0x00000007ff357899 */ /* 0x000fc40008011404 */
[----:B------:R-:W-:Y:S02]  /*1bb0*/  UIADD3 UR4, UPT, UPT, UR6, -0x1, URZ ;  /* 0xffffffff06047890 */ /* 0x000fe4000fffe0ff */
[----:B------:R-:W-:Y:S02]  /*1bc0*/  UISETP.LT.U32.AND UP0, UPT, UR53, 0x6, UPT ;  /* 0x000000063500788c */ /* 0x000fe4000bf01070 */
[----:B------:R-:W-:Y:S02]  /*1bd0*/  UISETP.GE.U32.AND UP2, UPT, UR4, -0xff, UPT ;  /* 0xffffff010400788c */ /* 0x000fe4000bf46070 */
[----:B------:R-:W-:Y:S02]  /*1be0*/  USEL UR51, UR53, 0x6, UP0 ;  /* 0x0000000635337887 */ /* 0x000fe40008000000 */
[----:B------:R-:W-:Y:S02]  /*1bf0*/  ULEA UR57, UR57, UR5, 0x5 ;  /* 0x0000000539397291 */ /* 0x000fe4000f8e28ff */
[----:B------:R-:W-:-:S02]  /*1c00*/  UIADD3 UR4, UPT, UPT, UR51, -0x1, URZ ;  /* 0xffffffff33047890 */ /* 0x000fc4000fffe0ff */
[----:B------:R-:W-:Y:S02]  /*1c10*/  ULEA UR55, UR55, UR5, 0x4 ;  /* 0x0000000537377291 */ /* 0x000fe4000f8e20ff */
[----:B------:R-:W-:Y:S02]  /*1c20*/  UIADD3 UR56, UPT, UPT, UR53, -UR51, URZ ;  /* 0x8000003335387290 */ /* 0x000fe4000fffe0ff */
[----:B------:R-:W-:Y:S01]  /*1c30*/  @UP2 UIADD3 UR4, UPT, UPT, UR51, URZ, URZ ;  /* 0x000000ff33042290 */ /* 0x000fe2000fffe0ff */
[----:B------:R-:W-:-:S03]  /*1c40*/  UMOV UR29, URZ ;  /* 0x000000ff001d7c82 */ /* 0x000fc60008000000 */
[----:B------:R-:W-:Y:S02]  /*1c50*/  UIADD3 UR41, UPT, UPT, UR4, 0x1, URZ ;  /* 0x0000000104297890 */ /* 0x000fe4000fffe0ff */
[----:B-123--:R-:W-:-:S12]  /*1c60*/  UIADD3 UR54, UPT, UPT, -UR4, URZ, URZ ;  /* 0x000000ff04367290 */ /* 0x00efd8000fffe1ff */
.L_x_46:
[----:B------:R-:W-:Y:S01]  /*1c70*/  UISETP.NE.AND UP0, UPT, UR52, URZ, UPT ;  /* 0x000000ff3400728c */ /* 0x000fe2000bf05270 */
[----:B------:R-:W1:Y:S08]  /*1c80*/  S2UR UR52, SR_CgaCtaId ;  /* 0x00000000003479c3 */ /* 0x000e700000008800 */
[----:B---3--:R-:W-:Y:S05]  /*1c90*/  BRA.U UP0, `(.L_x_23) ;  /* 0x0000000100347547 */ /* 0x008fea000b800000 */
[----:B------:R-:W2:Y:S01]  /*1ca0*/  S2R R0, SR_CgaCtaId ;  /* 0x0000000000007919 */ /* 0x000ea20000008800 */
[----:B------:R-:W-:-:S04]  /*1cb0*/  MOV R2, 0x400 ;  /* 0x0000040000027802 */ /* 0x000fc80000000f00 */
[----:B--2---:R-:W-:Y:S02]  /*1cc0*/  LEA R0, R0, R2, 0x18 ;  /* 0x0000000200007211 */ /* 0x004fe400078ec0ff */
[----:B------:R-:W-:-:S03]  /*1cd0*/  SHF.L.U32 R2, R8, 0x1f, RZ ;  /* 0x0000001f08027819 */ /* 0x000fc600000006ff */
[----:B------:R-:W-:-:S04]  /*1ce0*/  IMAD R0, R9, 0x8, R0 ;  /* 0x0000000809007824 */ /* 0x000fc800078e0200 */
[----:B------:R-:W2:Y:S02]  /*1cf0*/  SYNCS.PHASECHK.TRANS64.TRYWAIT P0, [R0+URZ+0x120], R2 ;  /* 0x00012002000075a7 */ /* 0x000ea400080011ff */
[----:B--2---:R-:W-:Y:S05]  /*1d00*/  @!P0 BRA `(.L_x_24) ;  /* 0x0000007800288947 */ /* 0x004fea0003800000 */
.L_x_155:
[----:B------:R-:W-:Y:S01]  /*1d10*/  VIADD R9, R9, 0x1 ;  /* 0x0000000109097836 */ /* 0x000fe20000000000 */
[----:B------:R2:W-:Y:S04]  /*1d20*/  SYNCS.ARRIVE.TRANS64.A1T0 RZ, [R0+URZ+0x110], RZ ;  /* 0x000110ff00ff79a7 */ /* 0x0005e800081000ff */
[----:B------:R-:W-:-:S04]  /*1d30*/  ISETP.NE.AND P0, PT, R9, 0x2, PT ;  /* 0x000000020900780c */ /* 0x000fc80003f05270 */
[----:B------:R-:W-:Y:S02]  /*1d40*/  SEL R9, R9, RZ, P0 ;  /* 0x000000ff09097207 */ /* 0x000fe40000000000 */
[----:B--2---:R-:W-:-:S04]  /*1d50*/  SEL R0, RZ, 0x1, P0 ;  /* 0x00000001ff007807 */ /* 0x004fc80000000000 */
[----:B------:R-:W-:-:S07]  /*1d60*/  LOP3.LUT R8, R8, R0, RZ, 0x3c, !PT ;  /* 0x0000000008087212 */ /* 0x000fce00078e3cff */
.L_x_23:
[----:B------:R-:W-:Y:S01]  /*1d70*/  UMOV UR21, 0x400 ;  /* 0x0000040000157882 */ /* 0x000fe20000000000 */
[----:B------:R-:W-:Y:S01]  /*1d80*/  SHF.L.U32 R0, R12, 0x1f, RZ ;  /* 0x0000001f0c007819 */ /* 0x000fe200000006ff */
[----:B-1----:R-:W-:Y:S02]  /*1d90*/  ULEA UR21, UR52, UR21, 0x18 ;  /* 0x0000001534157291 */ /* 0x002fe4000f8ec0ff */
[----:B------:R-:W-:Y:S02]  /*1da0*/  UISETP.GE.U32.AND UP0, UPT, UR58, 0xff, UPT ;  /* 0x000000ff3a00788c */ /* 0x000fe4000bf06070 */
[----:B------:R-:W-:Y:S02]  /*1db0*/  ULEA UR4, UR29, UR21, 0x3 ;  /* 0x000000151d047291 */ /* 0x000fe4000f8e18ff */
[----:B------:R-:W-:Y:S01]  /*1dc0*/  ULEA UR19, UR24, UR57, 0x7 ;  /* 0x0000003918137291 */ /* 0x000fe2000f8e38ff */
[----:B------:R-:W-:-:S06]  /*1dd0*/  UMOV UR13, URZ ;  /* 0x000000ff000d7c82 */ /* 0x000fcc0008000000 */
[----:B------:R1:W2:Y:S01]  /*1de0*/  SYNCS.PHASECHK.TRANS64.TRYWAIT P1, [UR4+0x30], R0 ;  /* 0x00003000ff0075a7 */ /* 0x0002a20008021104 */
[----:B------:R-:W-:-:S04]  /*1df0*/  ULEA.HI UR4, UR20, UR20, URZ, 0x1 ;  /* 0x0000001414047291 */ /* 0x000fc8000f8f08ff */
[----:B------:R-:W-:-:S04]  /*1e00*/  USHF.L.U32 UR4, UR4, 0x6, URZ ;  /* 0x0000000604047899 */ /* 0x000fc800080006ff */
[----:B------:R-:W-:-:S04]  /*1e10*/  ULOP3.LUT UR35, UR4, 0xffffff80, URZ, 0xc0, !UPT ;  /* 0xffffff8004237892 */ /* 0x000fc8000f8ec0ff */
[----:B------:R-:W-:Y:S01]  /*1e20*/  UIADD3 UR35, UPT, UPT, UR55, UR35, URZ ;  /* 0x0000002337237290 */ /* 0x000fe2000fffe0ff */
[----:B------:R-:W-:Y:S11]  /*1e30*/  BRA.U !UP0, `(.L_x_25) ;  /* 0x0000000508187547 */ /* 0x000ff6000b800000 */
[----:B------:R-:W-:Y:S01]  /*1e40*/  UMOV UR30, UR54 ;  /* 0x00000036001e7c82 */ /* 0x000fe20008000000 */
[----:B------:R-:W-:Y:S01]  /*1e50*/  UMOV UR6, UR29 ;  /* 0x0000001d00067c82 */ /* 0x000fe20008000000 */
[----:B------:R-:W-:-:S05]  /*1e60*/  UMOV UR26, 0x40 ;  /* 0x00000040001a7882 */ /* 0x000fca0000000000 */
.L_x_33:
[----:B------:R-:W-:Y:S01]  /*1e70*/  ULEA UR5, UR6, UR21, 0x3 ;  /* 0x0000001506057291 */ /* 0x000fe2000f8e18ff */
[----:B--2---:R-:W-:Y:S01]  /*1e80*/  @P4 MOV R2, 0x10000 ;  /* 0x0001000000024802 */ /* 0x004fe20000000f00 */
[----:B--23--:R-:W-:Y:S10]  /*1e90*/  @P1 BRA `(.L_x_26) ;  /* 0x00000000000c1947 */ /* 0x00cff40003800000 */
[----:B------:R-:W-:-:S04]  /*1ea0*/  SHF.L.U32 R3, R12, 0x1f, RZ ;  /* 0x0000001f0c037819 */ /* 0x000fc800000006ff */
[----:B------:R-:W2:Y:S02]  /*1eb0*/  SYNCS.PHASECHK.TRANS64.TRYWAIT P0, [UR5+0x30], R3 ;  /* 0x00003003ff0075a7 */ /* 0x000ea40008001105 */
[----:B--2---:R-:W-:Y:S05]  /*1ec0*/  @!P0 BRA `(.L_x_27) ;  /* 0x0000007400cc8947 */ /* 0x004fea0003800000 */
.L_x_26:
[----:B------:R2:W-:Y:S01]  /*1ed0*/  @P4 SYNCS.ARRIVE.TRANS64 RZ, [UR5], R2 ;  /* 0x00000002ffff49a7 */ /* 0x0005e20008000005 */
[----:B------:R-:W-:Y:S02]  /*1ee0*/  ULOP3.LUT UR4, UR38, 0x2, URZ, 0xfc, !UPT ;  /* 0x0000000226047892 */ /* 0x000fe4000f8efcff */
[----:B------:R-:W-:Y:S02]  /*1ef0*/  UIADD3 UR30, UPT, UPT, UR30, 0x1, URZ ;  /* 0x000000011e1e7890 */ /* 0x000fe4000fffe0ff */
[----:B------:R-:W-:Y:S02]  /*1f00*/  UISETP.NE.AND UP0, UPT, UR4, 0x2, UPT ;  /* 0x000000020400788c */ /* 0x000fe4000bf05270 */
[----:B------:R-:W-:-:S07]  /*1f10*/  UISETP.NE.AND UP2, UPT, UR30, 0x1, UPT ;  /* 0x000000011e00788c */ /* 0x000fce000bf45270 */
[----:B------:R-:W-:Y:S05]  /*1f20*/  BRA.U UP0, `(.L_x_28) ;  /* 0x0000000100047547 */ /* 0x000fea000b800000 */
[----:B------:R-:W-:Y:S05]  /*1f30*/  BPT.TRAP 0x1 ;  /* 0x000000040000795c */ /* 0x000fea0000300000 */
.L_x_28:
[----:B------:R-:W-:Y:S04]  /*1f40*/  BSSY.RECONVERGENT B0, `(.L_x_29) ;  /* 0x0000003000007945 */ /* 0x000fe80003800200 */
[----:B------:R-:W-:Y:S05]  /*1f50*/  @!P3 BRA `(.L_x_30) ;  /* 0x000000000004b947 */ /* 0x000fea0003800000 */
[----:B------:R-:W-:Y:S05]  /*1f60*/  BPT.TRAP 0x1 ;  /* 0x000000040000795c */ /* 0x000fea0000300000 */
.L_x_30:
[----:B------:R-:W-:Y:S05]  /*1f70*/  BSYNC.RECONVERGENT B0 ;  /* 0x0000000000007941 */ /* 0x000fea0003800200 */
.L_x_29:
[----:B------:R-:W-:Y:S01]  /*1f80*/  UIADD3 UR4, UPT, UPT, UR6, 0x1, URZ ;  /* 0x0000000106047890 */ /* 0x000fe2000fffe0ff */
[----:B------:R-:W-:Y:S01]  /*1f90*/  BSSY.RECONVERGENT B0, `(.L_x_31) ;  /* 0x000002c000007945 */ /* 0x000fe20003800200 */
[----:B------:R-:W-:Y:S02]  /*1fa0*/  ELECT P0, URZ, PT ;  /* 0x0000000000ff782f */ /* 0x000fe40003800000 */
[----:B------:R-:W-:-:S04]  /*1fb0*/  UISETP.NE.AND UP0, UPT, UR4, 0x6, UPT ;  /* 0x000000060400788c */ /* 0x000fc8000bf05270 */
[----:B------:R-:W-:Y:S02]  /*1fc0*/  USEL UR7, URZ, 0x1, UP0 ;  /* 0x00000001ff077887 */ /* 0x000fe40008000000 */
[----:B------:R-:W-:-:S04]  /*1fd0*/  USEL UR29, UR4, URZ, UP0 ;  /* 0x000000ff041d7287 */ /* 0x000fc80008000000 */
[----:B------:R-:W-:Y:S01]  /*1fe0*/  ULEA UR4, UR29, UR21, 0x3 ;  /* 0x000000151d047291 */ /* 0x000fe2000f8e18ff */
[----:B------:R-:W-:-:S04]  /*1ff0*/  LOP3.LUT R12, R12, UR7, RZ, 0x3c, !PT ;  /* 0x000000070c0c7c12 */ /* 0x000fc8000f8e3cff */
[----:B-1----:R-:W-:-:S04]  /*2000*/  SHF.L.U32 R0, R12, 0x1f, RZ ;  /* 0x0000001f0c007819 */ /* 0x002fc800000006ff */
[----:B------:R1:W3:Y:S01]  /*2010*/  SYNCS.PHASECHK.TRANS64.TRYWAIT P1, [UR4+0x30], R0 ;  /* 0x00003000ff0075a7 */ /* 0x0002e20008021104 */
[----:B------:R-:W-:Y:S05]  /*2020*/  @!P0 BRA `(.L_x_32) ;  /* 0x0000000000888947 */ /* 0x000fea0003800000 */
[----:B------:R-:W-:Y:S02]  /*2030*/  USHF.L.U32 UR4, UR6, 0xd, URZ ;  /* 0x0000000d06047899 */ /* 0x000fe400080006ff */
[----:B------:R-:W-:Y:S02]  /*2040*/  UIADD3 UR22, UP1, UPT, UR46, 0x80, URZ ;  /* 0x000000802e167890 */ /* 0x000fe4000ff3e0ff */
[----:B------:R-:W-:Y:S02]  /*2050*/  ULOP3.LUT UR24, UR4, UR40, URZ, 0xfc, !UPT ;  /* 0x0000002804187292 */ /* 0x000fe4000f8efcff */
[----:B------:R-:W-:Y:S02]  /*2060*/  ULOP3.LUT UR8, UR4, UR39, URZ, 0xfc, !UPT ;  /* 0x0000002704087292 */ /* 0x000fe4000f8efcff */
[----:B------:R-:W-:Y:S02]  /*2070*/  ULEA UR24, UR24, UR21, 0x1 ;  /* 0x0000001518187291 */ /* 0x000fe4000f8e08ff */
[----:B------:R-:W-:-:S02]  /*2080*/  UIADD3 UR14, UP0, UPT, UR46, 0x180, URZ ;  /* 0x000001802e0e7890 */ /* 0x000fc4000ff1e0ff */
[----:B------:R-:W-:Y:S02]  /*2090*/  ULEA UR8, UR8, UR21, 0x1 ;  /* 0x0000001508087291 */ /* 0x000fe4000f8e08ff */
[----:B------:R-:W-:Y:S02]  /*20a0*/  UIADD3 UR34, UPT, UPT, UR26, -0x40, URZ ;  /* 0xffffffc01a227890 */ /* 0x000fe4000fffe0ff */
[----:B------:R-:W-:Y:S02]  /*20b0*/  ULOP3.LUT UR33, UR5, 0xfefffff8, URZ, 0xc0, !UPT ;  /* 0xfefffff805217892 */ /* 0x000fe4000f8ec0ff */
[----:B------:R-:W-:Y:S02]  /*20c0*/  UIADD3.X UR23, UPT, UPT, URZ, UR47, URZ, UP1, !UPT ;  /* 0x0000002fff177290 */ /* 0x000fe40008ffe4ff */
[----:B------:R-:W-:Y:S02]  /*20d0*/  UIADD3 UR32, UPT, UPT, UR24, 0x4300, URZ ;  /* 0x0000430018207890 */ /* 0x000fe4000fffe0ff */
[----:B------:R-:W-:-:S02]  /*20e0*/  UPRMT UR7, URZ, 0x5410, UR37 ;  /* 0x00005410ff077896 */ /* 0x000fc40008000025 */
[----:B------:R-:W-:Y:S02]  /*20f0*/  UIADD3 UR24, UPT, UPT, UR24, 0x6300, URZ ;  /* 0x0000630018187890 */ /* 0x000fe4000fffe0ff */
[----:B------:R-:W-:Y:S02]  /*2100*/  UIADD3.X UR15, UPT, UPT, URZ, UR47, URZ, UP0, !UPT ;  /* 0x0000002fff0f7290 */ /* 0x000fe400087fe4ff */
[----:B------:R-:W-:Y:S02]  /*2110*/  UIADD3 UR16, UPT, UPT, UR8, 0x1c300, URZ ;  /* 0x0001c30008107890 */ /* 0x000fe4000fffe0ff */
[----:B------:R-:W-:Y:S02]  /*2120*/  UPRMT UR4, URZ, 0x5410, UR31 ;  /* 0x00005410ff047896 */ /* 0x000fe4000800001f */
[----:B------:R-:W-:Y:S01]  /*2130*/  UIADD3 UR8, UPT, UPT, UR8, 0x1e300, URZ ;  /* 0x0001e30008087890 */ /* 0x000fe2000fffe0ff */
[----:B------:R-:W-:Y:S01]  /*2140*/  UMOV UR42, 0x0 ;  /* 0x00000000002a7882 */ /* 0x000fe20000000000 */
[----:B------:R-:W-:Y:S01]  /*2150*/  UMOV UR43, 0x10000000 ;  /* 0x10000000002b7882 */ /* 0x000fe20000000000 */
[----:B------:R-:W-:Y:S01]  /*2160*/  UMOV UR27, UR35 ;  /* 0x00000023001b7c82 */ /* 0x000fe20008000000 */
[----:B------:R-:W-:Y:S01]  /*2170*/  UMOV UR28, UR36 ;  /* 0x00000024001c7c82 */ /* 0x000fe20008000000 */
[----:B------:R-:W-:Y:S01]  /*2180*/  UMOV UR25, UR33 ;  /* 0x0000002100197c82 */ /* 0x000fe20008000000 */
[----:B------:R-:W-:Y:S01]  /*2190*/  UMOV UR20, UR36 ;  /* 0x0000002400147c82 */ /* 0x000fe20008000000 */
[----:B------:R-:W-:Y:S01]  /*21a0*/  UMOV UR17, UR33 ;  /* 0x0000002100117c82 */ /* 0x000fe20008000000 */
[----:B------:R-:W-:Y:S01]  /*21b0*/  UMOV UR18, UR34 ;  /* 0x0000002200127c82 */ /* 0x000fe20008000000 */
[----:B------:R4:W-:Y:S01]  /*21c0*/  UTMALDG.3D.MULTICAST.2CTA [UR32], [UR22], UR7, desc[UR42] ;  /* 0x00002a20160073b4 */ /* 0x0009e20008211807 */
[----:B------:R-:W-:Y:S01]  /*21d0*/  UMOV UR10, UR26 ;  /* 0x0000001a000a7c82 */ /* 0x000fe20008000000 */
[----:B------:R-:W-:Y:S01]  /*21e0*/  UMOV UR11, UR19 ;  /* 0x00000013000b7c82 */ /* 0x000fe20008000000 */
[----:B------:R-:W-:Y:S01]  /*21f0*/  UMOV UR12, UR36 ;  /* 0x00000024000c7c82 */ /* 0x000fe20008000000 */
[----:B------:R-:W-:Y:S01]  /*2200*/  UMOV UR9, UR33 ;  /* 0x0000002100097c82 */ /* 0x000fe20008000000 */
[----:B------:R4:W-:Y:S01]  /*2210*/  UTMALDG.3D.MULTICAST.2CTA [UR24], [UR22], UR7, desc[UR42] ;  /* 0x00002a18160073b4 */ /* 0x0009e20008211807 */
[----:B------:R4:W-:Y:S01]  /*2220*/  UTMALDG.3D.MULTICAST.2CTA [UR16], [UR14], UR4, desc[UR42] ;  /* 0x00002a100e0073b4 */ /* 0x0009e20008211804 */
[----:B------:R4:W-:Y:S02]  /*2230*/  UTMALDG.3D.MULTICAST.2CTA [UR8], [UR14], UR4, desc[UR42] ;  /* 0x00002a080e0073b4 */ /* 0x0009e40008211804 */
[----:B----4-:R-:W-:Y:S01]  /*2240*/  NOP ;  /* 0x0000000000007918 */ /* 0x010fe20000000000 */
.L_x_32:
[----:B------:R-:W-:Y:S05]  /*2250*/  BSYNC.RECONVERGENT B0 ;  /* 0x0000000000007941 */ /* 0x000fea0003800200 */
.L_x_31:
[----:B------:R-:W-:Y:S01]  /*2260*/  UIADD3 UR26, UPT, UPT, UR26, 0x80, URZ ;  /* 0x000000801a1a7890 */ /* 0x000fe2000fffe0ff */
[----:B------:R-:W-:Y:S01]  /*2270*/  UMOV UR6, UR29 ;  /* 0x0000001d00067c82 */ /* 0x000fe20008000000 */
[----:B------:R-:W-:Y:S01]  /*2280*/  UMOV UR13, UR41 ;  /* 0x00000029000d7c82 */ /* 0x000fe20008000000 */
[----:B------:R-:W-:Y:S09]  /*2290*/  BRA.U UP2, `(.L_x_33) ;  /* 0xfffffff902f47547 */ /* 0x000ff2000b83ffff */
.L_x_25:
[----:B------:R-:W-:Y:S01]  /*22a0*/  ULEA UR4, UR29, UR21, 0x3 ;  /* 0x000000151d047291 */ /* 0x000fe2000f8e18ff */
[----:B-1----:R-:W-:Y:S01]  /*22b0*/  SHF.L.U32 R0, R12, 0x1f, RZ ;  /* 0x0000001f0c007819 */ /* 0x002fe200000006ff */
[----:B------:R-:W-:Y:S01]  /*22c0*/  @!P2 SYNCS.ARRIVE.TRANS64.A1T0 RZ, [UR21+0xa8], RZ ;  /* 0x0000a8ffffffa9a7 */ /* 0x000fe20008100015 */
[----:B------:R-:W-:-:S06]  /*22d0*/  UISETP.GT.AND UP0, UPT, UR53, UR51, UPT ;  /* 0x000000333500728c */ /* 0x000fcc000bf04270 */
[----:B--23--:R1:W2:Y:S03]  /*22e0*/  SYNCS.PHASECHK.TRANS64.TRYWAIT P1, [UR4+0x30], R0 ;  /* 0x00003000ff0075a7 */ /* 0x00c2a60008021104 */
[----:B------:R-:W-:Y:S05]  /*22f0*/  BRA.U !UP0, `(.L_x_34) ;  /* 0x0000000508107547 */ /* 0x000fea000b800000 */
[----:B------:R-:W-:Y:S01]  /*2300*/  UIADD3 UR30, UPT, UPT, UR56, UR13, URZ ;  /* 0x0000000d381e7290 */ /* 0x000fe2000fffe0ff */
[----:B------:R-:W-:-:S11]  /*2310*/  UMOV UR7, UR29 ;  /* 0x0000001d00077c82 */ /* 0x000fd60008000000 */
.L_x_42:
[----:B------:R-:W-:Y:S01]  /*2320*/  ULEA UR6, UR7, UR21, 0x3 ;  /* 0x0000001507067291 */ /* 0x000fe2000f8e18ff */
[----:B--2---:R-:W-:Y:S01]  /*2330*/  @P4 MOV R2, 0x10000 ;  /* 0x0001000000024802 */ /* 0x004fe20000000f00 */
[----:B--23--:R-:W-:Y:S10]  /*2340*/  @P1 BRA `(.L_x_35) ;  /* 0x00000000000c1947 */ /* 0x00cff40003800000 */
[----:B------:R-:W-:-:S04]  /*2350*/  SHF.L.U32 R3, R12, 0x1f, RZ ;  /* 0x0000001f0c037819 */ /* 0x000fc800000006ff */
[----:B------:R-:W2:Y:S02]  /*2360*/  SYNCS.PHASECHK.TRANS64.TRYWAIT P0, [UR6+0x30], R3 ;  /* 0x00003003ff0075a7 */ /* 0x000ea40008001106 */
[----:B--2---:R-:W-:Y:S05]  /*2370*/  @!P0 BRA `(.L_x_36) ;  /* 0x0000007000b88947 */ /* 0x004fea0003800000 */
.L_x_35:
[----:B------:R2:W-:Y:S01]  /*2380*/  @P4 SYNCS.ARRIVE.TRANS64 RZ, [UR6], R2 ;  /* 0x00000002ffff49a7 */ /* 0x0005e20008000006 */
[----:B------:R-:W-:-:S04]  /*2390*/  ULOP3.LUT UR4, UR38, 0x2, URZ, 0xfc, !UPT ;  /* 0x0000000226047892 */ /* 0x000fc8000f8efcff */
[----:B------:R-:W-:-:S09]  /*23a0*/  UISETP.NE.AND UP0, UPT, UR4, 0x2, UPT ;  /* 0x000000020400788c */ /* 0x000fd2000bf05270 */
[----:B------:R-:W-:Y:S05]  /*23b0*/  BRA.U UP0, `(.L_x_37) ;  /* 0x0000000100047547 */ /* 0x000fea000b800000 */
[----:B------:R-:W-:Y:S05]  /*23c0*/  BPT.TRAP 0x1 ;  /* 0x000000040000795c */ /* 0x000fea0000300000 */
.L_x_37:
[----:B------:R-:W-:Y:S04]  /*23d0*/  BSSY.RECONVERGENT B0, `(.L_x_38) ;  /* 0x0000003000007945 */ /* 0x000fe80003800200 */
[----:B------:R-:W-:Y:S05]  /*23e0*/  @!P3 BRA `(.L_x_39) ;  /* 0x000000000004b947 */ /* 0x000fea0003800000 */
[----:B------:R-:W-:Y:S05]  /*23f0*/  BPT.TRAP 0x1 ;  /* 0x000000040000795c */ /* 0x000fea0000300000 */
.L_x_39:
[----:B------:R-:W-:Y:S05]  /*2400*/  BSYNC.RECONVERGENT B0 ;  /* 0x0000000000007941 */ /* 0x000fea0003800200 */
.L_x_38:
        /* <DEDUP_REMOVED lines=16> */
[----:B------:R-:W-:-:S02]  /*2510*/  USHF.L.U32 UR34, UR13, 0x7, URZ ;  /* 0x000000070d227899 */ /* 0x000fc400080006ff */
[----:B------:R-:W-:Y:S02]  /*2520*/  UIADD3 UR22, UP0, UPT, UR46, 0x180, URZ ;  /* 0x000001802e167890 */ /* 0x000fe4000ff1e0ff */
[----:B------:R-:W-:Y:S02]  /*2530*/  ULEA UR8, UR8, UR21, 0x1 ;  /* 0x0000001508087291 */ /* 0x000fe4000f8e08ff */
[----:B------:R-:W-:Y:S02]  /*2540*/  ULOP3.LUT UR33, UR6, 0xfefffff8, URZ, 0xc0, !UPT ;  /* 0xfefffff806217892 */ /* 0x000fe4000f8ec0ff */
[----:B------:R-:W-:Y:S02]  /*2550*/  UIADD3.X UR15, UPT, UPT, URZ, UR47, URZ, UP1, !UPT ;  /* 0x0000002fff0f7290 */ /* 0x000fe40008ffe4ff */
[----:B------:R-:W-:Y:S02]  /*2560*/  UIADD3 UR32, UPT, UPT, UR24, 0x4300, URZ ;  /* 0x0000430018207890 */ /* 0x000fe4000fffe0ff */
[----:B------:R-:W-:-:S02]  /*2570*/  UPRMT UR4, URZ, 0x5410, UR37 ;  /* 0x00005410ff047896 */ /* 0x000fc40008000025 */
[----:B------:R-:W-:Y:S02]  /*2580*/  UIADD3 UR26, UPT, UPT, UR34, 0x40, URZ ;  /* 0x00000040221a7890 */ /* 0x000fe4000fffe0ff */
        /* <DEDUP_REMOVED lines=22> */
.L_x_41:
[----:B------:R-:W-:Y:S05]  /*26f0*/  BSYNC.RECONVERGENT B0 ;  /* 0x0000000000007941 */ /* 0x000fea0003800200 */
.L_x_40:
[----:B------:R-:W-:Y:S01]  /*2700*/  UIADD3 UR13, UPT, UPT, UR13, 0x1, URZ ;  /* 0x000000010d0d7890 */ /* 0x000fe2000fffe0ff */
[----:B------:R-:W-:-:S03]  /*2710*/  UMOV UR7, UR29 ;  /* 0x0000001d00077c82 */ /* 0x000fc60008000000 */
[----:B------:R-:W-:-:S09]  /*2720*/  UISETP.NE.AND UP0, UPT, UR13, UR30, UPT ;  /* 0x0000001e0d00728c */ /* 0x000fd2000bf05270 */
[----:B------:R-:W-:Y:S05]  /*2730*/  BRA.U UP0, `(.L_x_42) ;  /* 0xfffffff900f87547 */ /* 0x000fea000b83ffff */
.L_x_34:
[C---:B------:R-:W-:Y:S01]  /*2740*/  LEA R3, R11.reuse, UR21, 0x3 ;  /* 0x000000150b037c11 */ /* 0x040fe2000f8e18ff */
[----:B------:R-:W-:Y:S01]  /*2750*/  NOP ;  /* 0x0000000000007918 */ /* 0x000fe20000000000 */
[----:B-1----:R-:W-:Y:S02]  /*2760*/  SHF.L.U32 R0, R10, 0x1f, RZ ;  /* 0x0000001f0a007819 */ /* 0x002fe400000006ff */
[----:B------:R-:W-:Y:S02]  /*2770*/  LEA R4, R11, UR21, 0x4 ;  /* 0x000000150b047c11 */ /* 0x000fe4000f8e20ff */
[----:B------:R-:W1:Y:S02]  /*2780*/  SYNCS.PHASECHK.TRANS64.TRYWAIT P0, [R3+URZ+0xb0], R0 ;  /* 0x0000b000030075a7 */ /* 0x000e6400080011ff */
[----:B-1----:R-:W-:Y:S05]  /*2790*/  @!P0 BRA `(.L_x_43) ;  /* 0x0000006c00c88947 */ /* 0x002fea0003800000 */
.L_x_158:
[----:B------:R-:W4:Y:S01]  /*27a0*/  LDS.128 R4, [R4+0x140] ;  /* 0x0001400004047984 */ /* 0x000f220000000c00 */
[----:B------:R-:W-:Y:S01]  /*27b0*/  UISETP.GE.AND UP0, UPT, UR45, 0x1, UPT ;  /* 0x000000012d00788c */ /* 0x000fe2000bf06270 */
[----:B------:R-:W-:Y:S01]  /*27c0*/  @!PT LDS RZ, [RZ] ;  /* 0x00000000fffff984 */ /* 0x000fe20000000800 */
[----:B------:R-:W-:Y:S01]  /*27d0*/  @!PT LDS RZ, [RZ] ;  /* 0x00000000fffff984 */ /* 0x000fe20000000800 */
[----:B------:R-:W-:Y:S01]  /*27e0*/  @!PT LDS RZ, [RZ] ;  /* 0x00000000fffff984 */ /* 0x000fe20000000800 */
[----:B------:R-:W-:Y:S01]  /*27f0*/  @!PT LDS RZ, [RZ] ;  /* 0x00000000fffff984 */ /* 0x000fe20000000800 */
[----:B------:R1:W-:Y:S06]  /*2800*/  MEMBAR.ALL.CTA ;  /* 0x0000000000007992 */ /* 0x0003ec0000008000 */
[----:B-1----:R-:W1:Y:S01]  /*2810*/  FENCE.VIEW.ASYNC.S ;  /* 0x00000000000073c6 */ /* 0x002e620000000000 */
[----:B----4-:R-:W-:-:S13]  /*2820*/  LOP3.LUT P0, RZ, R6, 0x1, RZ, 0xc0, !PT ;  /* 0x0000000106ff7812 */ /* 0x010fda000780c0ff */
[----:B-1----:R-:W-:Y:S01]  /*2830*/  VOTEU.ANY UP1, P0 ;  /* 0x0000000000ff7886 */ /* 0x002fe20000020100 */
[----:B------:R-:W-:-:S13]  /*2840*/  PLOP3.LUT P0, PT, PT, PT, UP1, 0x80, 0x8 ;  /* 0x000000000008781c */ /* 0x000fda0003f0f018 */
[----:B------:R-:W-:Y:S02]  /*2850*/  @P0 LOP3.LUT R0, R5, 0xffff, RZ, 0xc0, !PT ;  /* 0x0000ffff05000812 */ /* 0x000fe400078ec0ff */
[----:B--2---:R-:W-:Y:S02]  /*2860*/  @P0 MOV R2, R4 ;  /* 0x0000000400020202 */ /* 0x004fe40000000f00 */
[----:B------:R-:W-:Y:S01]  /*2870*/  @P0 R2UR UR5, R0 ;  /* 0x00000000000502ca */ /* 0x000fe200000e0000 */
[----:B------:R-:W-:Y:S01]  /*2880*/  VIADD R0, R3, 0xc0 ;  /* 0x000000c003007836 */ /* 0x000fe20000000000 */
[----:B------:R-:W-:Y:S02]  /*2890*/  @P0 SHF.R.U32.HI R4, RZ, 0x10, R5 ;  /* 0x00000010ff040819 */ /* 0x000fe40000011605 */
[----:B------:R-:W-:Y:S02]  /*28a0*/  @P0 R2UR UR6, R2 ;  /* 0x00000000020602ca */ /* 0x000fe400000e0000 */
[----:B------:R-:W-:-:S02]  /*28b0*/  PRMT R0, RZ, 0x654, R0 ;  /* 0x00000654ff007816 */ /* 0x000fc40000000000 */
[----:B------:R-:W-:Y:S02]  /*28c0*/  @P0 R2UR UR4, R4 ;  /* 0x00000000040402ca */ /* 0x000fe400000e0000 */
[----:B------:R1:W-:Y:S03]  /*28d0*/  SYNCS.ARRIVE.TRANS64.RED.A1T0 RZ, [R0+URZ], RZ ;  /* 0x000000ff00ff79a7 */ /* 0x0003e600081004ff */
[----:B------:R-:W-:-:S04]  /*28e0*/  @UP1 UMOV UR44, UR5 ;  /* 0x00000005002c1c82 */ /* 0x000fc80008000000 */
[----:B------:R-:W-:-:S04]  /*28f0*/  @UP1 UMOV UR48, UR6 ;  /* 0x0000000600301c82 */ /* 0x000fc80008000000 */
[----:B------:R-:W-:Y:S01]  /*2900*/  @UP1 UMOV UR36, UR4 ;  /* 0x0000000400241c82 */ /* 0x000fe20008000000 */
[----:B------:R-:W-:Y:S05]  /*2910*/  BRA.U !UP0, `(.L_x_44) ;  /* 0x0000000108d47547 */ /* 0x000fea000b800000 */
[----:B------:R-:W2:Y:S01]  /*2920*/  LDCU.128 UR12, c[0x0][0xb10] ;  /* 0x00016200ff0c77ac */ /* 0x000ea20008000c00 */
[----:B------:R-:W4:Y:S01]  /*2930*/  LDCU UR22, c[0x0][0xb20] ;  /* 0x00016400ff1677ac */ /* 0x000f220008000800 */
[----:B------:R-:W3:Y:S01]  /*2940*/  LDCU UR20, c[0x0][0xb0c] ;  /* 0x00016180ff1477ac */ /* 0x000ee20008000800 */
[----:B------:R-:W1:Y:S01]  /*2950*/  LDCU.64 UR8, c[0x0][0xb28] ;  /* 0x00016500ff0877ac */ /* 0x000e620008000a00 */
[----:B------:R-:W-:Y:S02]  /*2960*/  UISETP.NE.AND UP3, UPT, UR45, 0x1, UPT ;  /* 0x000000012d00788c */ /* 0x000fe4000bf65270 */
[----:B--2---:R-:W-:Y:S02]  /*2970*/  UIMAD.WIDE.U32 UR6, UR49, UR15, URZ ;  /* 0x0000000f310672a5 */ /* 0x004fe4000f8e00ff */
[----:B------:R-:W-:Y:S02]  /*2980*/  UIMAD.WIDE.U32 UR4, UR50, UR12, URZ ;  /* 0x0000000c320472a5 */ /* 0x000fe4000f8e00ff */
[----:B------:R-:W-:-:S02]  /*2990*/  UISETP.NE.AND UP0, UPT, UR14, 0x1, UPT ;  /* 0x000000010e00788c */ /* 0x000fc4000bf05270 */
[----:B------:R-:W-:Y:S01]  /*29a0*/  UIMAD.WIDE.U32 UR18, UR44, UR15, URZ ;  /* 0x0000000f2c1272a5 */ /* 0x000fe2000f8e00ff */
[----:B------:R-:W-:Y:S02]  /*29b0*/  UMOV UR6, UR7 ;  /* 0x0000000700067c82 */ /* 0x000fe40008000000 */
[----:B------:R-:W-:Y:S01]  /*29c0*/  UMOV UR4, UR5 ;  /* 0x0000000500047c82 */ /* 0x000fe20008000000 */
[----:B----4-:R-:W-:Y:S02]  /*29d0*/  USHF.R.U32.HI UR6, URZ, UR22, UR6 ;  /* 0x00000016ff067299 */ /* 0x010fe40008011606 */
[----:B---3--:R-:W-:Y:S02]  /*29e0*/  UISETP.NE.AND UP2, UPT, UR20, 0x1, UPT ;  /* 0x000000011400788c */ /* 0x008fe4000bf45270 */
[----:B------:R-:W-:Y:S02]  /*29f0*/  USHF.R.U32.HI UR4, URZ, UR13, UR4 ;  /* 0x0000000dff047299 */ /* 0x000fe40008011604 */
[----:B------:R-:W-:-:S02]  /*2a00*/  USEL UR5, UR49, UR6, !UP0 ;  /* 0x0000000631057287 */ /* 0x000fc4000c000000 */
[----:B------:R-:W-:Y:S02]  /*2a10*/  USEL UR6, UR50, UR4, !UP2 ;  /* 0x0000000432067287 */ /* 0x000fe4000d000000 */
[----:B-1----:R-:W-:Y:S01]  /*2a20*/  UIMAD.WIDE.U32 UR10, UR5, UR8, URZ ;  /* 0x00000008050a72a5 */ /* 0x002fe2000f8e00ff */
[----:B------:R-:W-:Y:S01]  /*2a30*/  UMOV UR4, UR19 ;  /* 0x0000001300047c82 */ /* 0x000fe20008000000 */
[----:B------:R-:W-:Y:S02]  /*2a40*/  UIMAD.WIDE.U32 UR16, UR48, UR12, URZ ;  /* 0x0000000c301072a5 */ /* 0x000fe4000f8e00ff */
[----:B------:R-:W-:-:S03]  /*2a50*/  UIMAD.WIDE.U32 UR18, UR6, UR8, URZ ;  /* 0x00000008061272a5 */ /* 0x000fc6000f8e00ff */
[----:B------:R-:W-:Y:S01]  /*2a60*/  UMOV UR10, UR11 ;  /* 0x0000000b000a7c82 */ /* 0x000fe20008000000 */
[----:B------:R-:W-:Y:S02]  /*2a70*/  USHF.R.U32.HI UR4, URZ, UR22, UR4 ;  /* 0x00000016ff047299 */ /* 0x000fe40008011604 */
[----:B------:R-:W-:Y:S01]  /*2a80*/  @UP3 USHF.R.U32.HI UR5, URZ, UR9, UR10 ;  /* 0x00000009ff053299 */ /* 0x000fe2000801160a */
[----:B------:R-:W-:Y:S01]  /*2a90*/  UMOV UR16, UR17 ;  /* 0x0000001100107c82 */ /* 0x000fe20008000000 */
[----:B------:R-:W-:Y:S01]  /*2aa0*/  UMOV UR18, UR19 ;  /* 0x0000001300127c82 */ /* 0x000fe20008000000 */
[----:B------:R-:W-:Y:S02]  /*2ab0*/  USHF.R.U32.HI UR13, URZ, UR13, UR16 ;  /* 0x0000000dff0d7299 */ /* 0x000fe40008011610 */
[----:B------:R-:W-:Y:S02]  /*2ac0*/  USEL UR4, UR44, UR4, !UP0 ;  /* 0x000000042c047287 */ /* 0x000fe4000c000000 */
[----:B------:R-:W-:-:S02]  /*2ad0*/  @UP3 USHF.R.U32.HI UR6, URZ, UR9, UR18 ;  /* 0x00000009ff063299 */ /* 0x000fc40008011612 */
[----:B------:R-:W-:Y:S02]  /*2ae0*/  UIMAD UR7, UR45, UR5, URZ ;  /* 0x000000052d0772a4 */ /* 0x000fe4000f8e02ff */
[----:B------:R-:W-:Y:S02]  /*2af0*/  USEL UR5, UR48, UR13, !UP2 ;  /* 0x0000000d30057287 */ /* 0x000fe4000d000000 */
[----:B------:R-:W-:Y:S02]  /*2b00*/  UIMAD UR10, UR45, UR6, URZ ;  /* 0x000000062d0a72a4 */ /* 0x000fe4000f8e02ff */
[----:B------:R-:W-:Y:S02]  /*2b10*/  UISETP.GE.AND UP0, UPT, UR4, UR7, UPT ;  /* 0x000000070400728c */ /* 0x000fe4000bf06270 */
[----:B------:R-:W-:Y:S02]  /*2b20*/  UIMAD.WIDE.U32 UR12, UR4, UR8, URZ ;  /* 0x00000008040c72a5 */ /* 0x000fe4000f8e00ff */
[----:B------:R-:W-:-:S02]  /*2b30*/  UISETP.GE.OR UP0, UPT, UR5, UR10, UP0 ;  /* 0x0000000a0500728c */ /* 0x000fc40008706670 */
        /* <DEDUP_REMOVED lines=19> */
.L_x_44:
[----:B------:R-:W2:Y:S02]  /*2c70*/  LDCU UR4, c[0x0][0xb30] ;  /* 0x00016600ff0477ac */ /* 0x000ea40008000800 */
[----:B--2---:R-:W-:-:S09]  /*2c80*/  UISETP.NE.AND UP0, UPT, UR4, 0x1, UPT ;  /* 0x000000010400788c */ /* 0x004fd2000bf05270 */
[----:B------:R-:W-:Y:S05]  /*2c90*/  BRA.U UP0, `(.L_x_45) ;  /* 0x0000000100447547 */ /* 0x000fea000b800000 */
[----:B------:R-:W2:Y:S01]  /*2ca0*/  LDCU.128 UR8, c[0x0][0xb10] ;  /* 0x00016200ff0877ac */ /* 0x000ea20008000c00 */
[----:B------:R-:W4:Y:S01]  /*2cb0*/  LDCU UR12, c[0x0][0xb0c] ;  /* 0x00016180ff0c77ac */ /* 0x000f220008000800 */
[----:B------:R-:W1:Y:S01]  /*2cc0*/  LDCU UR13, c[0x0][0xb20] ;  /* 0x00016400ff0d77ac */ /* 0x000e620008000800 */
[----:B--2---:R-:W-:Y:S02]  /*2cd0*/  UIMAD.WIDE.U32 UR6, UR48, UR8, URZ ;  /* 0x00000008300672a5 */ /* 0x004fe4000f8e00ff */
[----:B------:R-:W-:Y:S02]  /*2ce0*/  UIMAD.WIDE.U32 UR4, UR44, UR11, URZ ;  /* 0x0000000b2c0472a5 */ /* 0x000fe4000f8e00ff */
[----:B----4-:R-:W-:Y:S02]  /*2cf0*/  UISETP.NE.AND UP2, UPT, UR12, 0x1, UPT ;  /* 0x000000010c00788c */ /* 0x010fe4000bf45270 */
[----:B------:R-:W-:Y:S01]  /*2d00*/  UISETP.NE.AND UP0, UPT, UR10, 0x1, UPT ;  /* 0x000000010a00788c */ /* 0x000fe2000bf05270 */
[----:B------:R-:W-:-:S02]  /*2d10*/  UMOV UR6, UR7 ;  /* 0x0000000700067c82 */ /* 0x000fc40008000000 */
[----:B------:R-:W-:Y:S01]  /*2d20*/  UMOV UR4, UR5 ;  /* 0x0000000500047c82 */ /* 0x000fe20008000000 */
[----:B------:R-:W-:Y:S02]  /*2d30*/  USHF.R.U32.HI UR9, URZ, UR9, UR6 ;  /* 0x00000009ff097299 */ /* 0x000fe40008011606 */
[----:B-1----:R-:W-:Y:S02]  /*2d40*/  USHF.R.U32.HI UR4, URZ, UR13, UR4 ;  /* 0x0000000dff047299 */ /* 0x002fe40008011604 */
[----:B------:R-:W-:Y:S02]  /*2d50*/  USEL UR5, UR48, UR9, !UP2 ;  /* 0x0000000930057287 */ /* 0x000fe4000d000000 */
[----:B------:R-:W-:-:S04]  /*2d60*/  USEL UR4, UR44, UR4, !UP0 ;  /* 0x000000042c047287 */ /* 0x000fc8000c000000 */
[----:B------:R-:W-:Y:S02]  /*2d70*/  UIADD3 UR6, UPT, UPT, UR5, -UR4, URZ ;  /* 0x8000000405067290 */ /* 0x000fe4000fffe0ff */
[----:B------:R-:W-:Y:S02]  /*2d80*/  UIADD3 UR4, UPT, UPT, -UR5, UR4, URZ ;  /* 0x0000000405047290 */ /* 0x000fe4000fffe1ff */
[----:B------:R-:W-:Y:S02]  /*2d90*/  UIMAD UR44, UR6, UR10, UR44 ;  /* 0x0000000a062c72a4 */ /* 0x000fe4000f8e022c */
[----:B------:R-:W-:-:S12]  /*2da0*/  UIMAD UR48, UR4, UR12, UR48 ;  /* 0x0000000c043072a4 */ /* 0x000fd8000f8e0230 */
.L_x_45:
[----:B------:R-:W-:Y:S01]  /*2db0*/  VIADD R11, R11, 0x1 ;  /* 0x000000010b0b7836 */ /* 0x000fe20000000000 */
[----:B------:R-:W-:Y:S01]  /*2dc0*/  R2UR UR4, R52 ;  /* 0x00000000340472ca */ /* 0x000fe200000e0000 */
[----:B------:R-:W-:Y:S01]  /*2dd0*/  UIADD3 UR20, UPT, UPT, UR48, UR63, URZ ;  /* 0x0000003f30147290 */ /* 0x000fe2000fffe0ff */
[----:B------:R-:W-:Y:S02]  /*2de0*/  PLOP3.LUT P2, PT, PT, PT, PT, 0x80, 0x8 ;  /* 0x000000000008781c */ /* 0x000fe40003f4f070 */
[----:B------:R-:W-:-:S04]  /*2df0*/  ISETP.NE.AND P0, PT, R11, 0x2, PT ;  /* 0x000000020b00780c */ /* 0x000fc80003f05270 */
[----:B-1----:R-:W-:Y:S02]  /*2e00*/  SEL R0, RZ, 0x1, P0 ;  /* 0x00000001ff007807 */ /* 0x002fe40000000000 */
[----:B------:R-:W-:Y:S02]  /*2e10*/  SEL R11, R11, RZ, P0 ;  /* 0x000000ff0b0b7207 */ /* 0x000fe40000000000 */
[----:B------:R-:W-:Y:S01]  /*2e20*/  LOP3.LUT R10, R10, R0, RZ, 0x3c, !PT ;  /* 0x000000000a0a7212 */ /* 0x000fe200078e3cff */
[----:B------:R-:W-:Y:S01]  /*2e30*/  UIADD3 UR24, UPT, UPT, UR44, UR4, URZ ;  /* 0x000000042c187290 */ /* 0x000fe2000fffe0ff */
[----:B------:R-:W-:Y:S11]  /*2e40*/  BRA.U UP1, `(.L_x_46) ;  /* 0xffffffed01887547 */ /* 0x000ff6000b83ffff */
[----:B------:R-:W-:Y:S01]  /*2e50*/  UIADD3 UR21, UPT, UPT, UR21, 0x30, URZ ;  /* 0x0000003015157890 */ /* 0x000fe2000fffe0ff */
[----:B------:R-:W-:-:S03]  /*2e60*/  SHF.L.U32 R2, R12, 0x1f, RZ ;  /* 0x0000001f0c027819 */ /* 0x000fc600000006ff */
[----:B------:R-:W-:-:S09]  /*2e70*/  ULEA UR4, UR29, UR21, 0x3 ;  /* 0x000000151d047291 */ /* 0x000fd2000f8e18ff */
[----:B------:R-:W1:Y:S02]  /*2e80*/  SYNCS.PHASECHK.TRANS64.TRYWAIT P0, [UR4], R2 ;  /* 0x00000002ff0075a7 */ /* 0x000e640008001104 */
[----:B-1----:R-:W-:Y:S05]  /*2e90*/  @!P0 BRA `(.L_x_47) ;  /* 0x00000068001c8947 */ /* 0x002fea0003800000 */
.L_x_160:
[----:B------:R-:W-:-:S04]  /*2ea0*/  UIADD3 UR4, UPT, UPT, UR29, 0x1, URZ ;  /* 0x000000011d047890 */ /* 0x000fc8000fffe0ff */
[----:B------:R-:W-:-:S04]  /*2eb0*/  UISETP.NE.AND UP0, UPT, UR4, 0x6, UPT ;  /* 0x000000060400788c */ /* 0x000fc8000bf05270 */
[----:B------:R-:W-:Y:S02]  /*2ec0*/  USEL UR6, URZ, 0x1, UP0 ;  /* 0x00000001ff067887 */ /* 0x000fe40008000000 */
[----:B------:R-:W-:-:S04]  /*2ed0*/  USEL UR4, UR4, URZ, UP0 ;  /* 0x000000ff04047287 */ /* 0x000fc80008000000 */
[----:B------:R-:W-:Y:S01]  /*2ee0*/  ULEA UR5, UR4, UR21, 0x3 ;  /* 0x0000001504057291 */ /* 0x000fe2000f8e18ff */
[----:B-1----:R-:W-:-:S04]  /*2ef0*/  LOP3.LUT R2, R12, UR6, RZ, 0x3c, !PT ;  /* 0x000000060c027c12 */ /* 0x002fc8000f8e3cff */
[----:B------:R-:W-:-:S04]  /*2f00*/  SHF.L.U32 R3, R2, 0x1f, RZ ;  /* 0x0000001f02037819 */ /* 0x000fc800000006ff */
[----:B------:R-:W1:Y:S02]  /*2f10*/  SYNCS.PHASECHK.TRANS64.TRYWAIT P0, [UR5], R3 ;  /* 0x00000003ff0075a7 */ /* 0x000e640008001105 */
[----:B-1----:R-:W-:Y:S05]  /*2f20*/  @!P0 BRA `(.L_x_48) ;  /* 0x0000006800108947 */ /* 0x002fea0003800000 */
.L_x_162:
[----:B------:R-:W-:-:S04]  /*2f30*/  UIADD3 UR4, UPT, UPT, UR4, 0x1, URZ ;  /* 0x0000000104047890 */ /* 0x000fc8000fffe0ff */
[----:B------:R-:W-:-:S04]  /*2f40*/  UISETP.NE.AND UP0, UPT, UR4, 0x6, UPT ;  /* 0x000000060400788c */ /* 0x000fc8000bf05270 */
[----:B------:R-:W-:Y:S02]  /*2f50*/  USEL UR6, URZ, 0x1, UP0 ;  /* 0x00000001ff067887 */ /* 0x000fe40008000000 */
[----:B------:R-:W-:-:S04]  /*2f60*/  USEL UR4, UR4, URZ, UP0 ;  /* 0x000000ff04047287 */ /* 0x000fc80008000000 */
[----:B------:R-:W-:Y:S01]  /*2f70*/  ULEA UR5, UR4, UR21, 0x3 ;  /* 0x0000001504057291 */ /* 0x000fe2000f8e18ff */
[----:B------:R-:W-:-:S04]  /*2f80*/  LOP3.LUT R2, R2, UR6, RZ, 0x3c, !PT ;  /* 0x0000000602027c12 */ /* 0x000fc8000f8e3cff */
[----:B-1----:R-:W-:-:S04]  /*2f90*/  SHF.L.U32 R3, R2, 0x1f, RZ ;  /* 0x0000001f02037819 */ /* 0x002fc800000006ff */
[----:B------:R-:W1:Y:S02]  /*2fa0*/  SYNCS.PHASECHK.TRANS64.TRYWAIT P0, [UR5], R3 ;  /* 0x00000003ff0075a7 */ /* 0x000e640008001105 */
[----:B-1----:R-:W-:Y:S05]  /*2fb0*/  @!P0 BRA `(.L_x_49) ;  /* 0x0000006800048947 */ /* 0x002fea0003800000 */
.L_x_164:
        /* <DEDUP_REMOVED lines=9> */
.L_x_166:
        /* <DEDUP_REMOVED lines=9> */
.L_x_168:
[----:B------:R-:W-:-:S04]  /*30e0*/  UIADD3 UR4, UPT, UPT, UR4, 0x1, URZ ;  /* 0x0000000104047890 */ /* 0x000fc8000fffe0ff */
[----:B------:R-:W-:-:S04]  /*30f0*/  UISETP.NE.AND UP0, UPT, UR4, 0x6, UPT ;  /* 0x000000060400788c */ /* 0x000fc8000bf05270 */
[----:B------:R-:W-:Y:S02]  /*3100*/  USEL UR5, URZ, 0x1, UP0 ;  /* 0x00000001ff057887 */ /* 0x000fe40008000000 */
[----:B------:R-:W-:-:S04]  /*3110*/  USEL UR4, UR4, URZ, UP0 ;  /* 0x000000ff04047287 */ /* 0x000fc80008000000 */
[----:B------:R-:W-:Y:S01]  /*3120*/  ULEA UR4, UR4, UR21, 0x3 ;  /* 0x0000001504047291 */ /* 0x000fe2000f8e18ff */
[----:B------:R-:W-:-:S04]  /*3130*/  LOP3.LUT R2, R2, UR5, RZ, 0x3c, !PT ;  /* 0x0000000502027c12 */ /* 0x000fc8000f8e3cff */
[----:B------:R-:W-:Y:S01]  /*3140*/  SHF.L.U32 R2, R2, 0x1f, RZ ;  /* 0x0000001f02027819 */ /* 0x000fe200000006ff */
[----:B-1----:R-:W-:-:S07]  /*3150*/  IMAD.U32 R0, RZ, RZ, UR4 ;  /* 0x00000004ff007e24 */ /* 0x002fce000f8e00ff */
.L_x_52:
[----:B-1----:R1:W2:Y:S02]  /*3160*/  SYNCS.PHASECHK.TRANS64.TRYWAIT P0, [R0+URZ], R2 ;  /* 0x00000002000075a7 */ /* 0x0022a400080011ff */
[----:B--2---:R-:W-:Y:S05]  /*3170*/  @!P0 NANOSLEEP.SYNCS 0x989680 ;  /* 0x009896800000895d */ /* 0x004fea0003900000 */
[----:B------:R-:W2:Y:S02]  /*3180*/  @!P0 SYNCS.PHASECHK.TRANS64 P0, [R0+URZ], R2 ;  /* 0x00000002000085a7 */ /* 0x000ea400080010ff */
[----:B--2---:R-:W-:Y:S05]  /*3190*/  @P0 EXIT ;  /* 0x000000000000094d */ /* 0x004fea0003800000 */
[----:B------:R-:W-:Y:S05]  /*31a0*/  BRA `(.L_x_52) ;  /* 0xfffffffc00ec7947 */ /* 0x000fea000383ffff */
.L_x_22:
[----:B------:R-:W-:-:S04]  /*31b0*/  UISETP.NE.AND UP0, UPT, UR52, URZ, UPT ;  /* 0x000000ff3400728c */ /* 0x000fc8000bf05270 */
[----:B------:R-:W-:-:S09]  /*31c0*/  UISETP.NE.OR UP0, UPT, UR22, 0x1, UP0 ;  /* 0x000000011600788c */ /* 0x000fd20008705670 */
[----:B------:R-:W-:Y:S05]  /*31d0*/  BRA.U UP0, `(.L_x_53) ;  /* 0x0000000500487547 */ /* 0x000fea000b800000 */
[----:B------:R-:W-:Y:S01]  /*31e0*/  ISETP.GE.U32.AND P2, PT, R0, 0x10, PT ;  /* 0x000000100000780c */ /* 0x000fe20003f46070 */
[----:B------:R-:W-:Y:S01]  /*31f0*/  IMAD.MOV.U32 R12, RZ, RZ, 0x1 ;  /* 0x00000001ff0c7424 */ /* 0x000fe200078e00ff */
[----:B------:R-:W-:Y:S02]  /*3200*/  CS2R R10, SRZ ;  /* 0x00000000000a7805 */ /* 0x000fe4000001ff00 */
[----:B------:R-:W-:Y:S01]  /*3210*/  CS2R R8, SRZ ;  /* 0x0000000000087805 */ /* 0x000fe2000001ff00 */
[----:B------:R-:W-:Y:S01]  /*3220*/  UMOV UR6, 0x400 ;  /* 0x0000040000067882 */ /* 0x000fe20000000000 */
[----:B------:R-:W-:Y:S01]  /*3230*/  UMOV UR5, URZ ;  /* 0x000000ff00057c82 */ /* 0x000fe20008000000 */
[----:B------:R-:W-:-:S12]  /*3240*/  ULEA UR6, UR52, UR6, 0x18 ;  /* 0x0000000634067291 */ /* 0x000fd8000f8ec0ff */
.L_x_57:
[----:B------:R-:W-:Y:S02]  /*3250*/  LEA R2, R8, UR6, 0x3 ;  /* 0x0000000608027c11 */ /* 0x000fe4000f8e18ff */
[----:B------:R-:W-:-:S03]  /*3260*/  SHF.L.U32 R4, R9, 0x1f, RZ ;  /* 0x0000001f09047819 */ /* 0x000fc600000006ff */
[----:B------:R-:W-:Y:S01]  /*3270*/  VIADD R5, R2, 0x120 ;  /* 0x0000012002057836 */ /* 0x000fe20000000000 */
[----:B------:R-:W1:Y:S02]  /*3280*/  SYNCS.PHASECHK.TRANS64.TRYWAIT P0, [R2+URZ+0x110], R4 ;  /* 0x00011004020075a7 */ /* 0x000e6400080011ff */
[----:B-1----:R-:W-:Y:S05]  /*3290*/  @!P0 BRA `(.L_x_54) ;  /* 0x0000006400948947 */ /* 0x002fea0003800000 */
.L_x_169:
[----:B------:R-:W-:Y:S01]  /*32a0*/  ULEA UR4, UR5, UR6, 0x3 ;  /* 0x0000000605047291 */ /* 0x000fe2000f8e18ff */
[----:B-1----:R-:W-:Y:S01]  /*32b0*/  PRMT R2, RZ, 0x654, R5 ;  /* 0x00000654ff027816 */ /* 0x002fe20000000005 */
[----:B------:R-:W-:Y:S01]  /*32c0*/  @!P2 IMAD.MOV.U32 R4, RZ, RZ, 0x10 ;  /* 0x00000010ff04a424 */ /* 0x000fe200078e00ff */
[----:B------:R-:W-:Y:S01]  /*32d0*/  SHF.L.U32 R5, R12, 0x1f, RZ ;  /* 0x0000001f0c057819 */ /* 0x000fe200000006ff */
[----:B------:R-:W-:Y:S01]  /*32e0*/  UIADD3 UR7, UPT, UPT, UR4, 0xb0, URZ ;  /* 0x000000b004077890 */ /* 0x000fe2000fffe0ff */
[----:B------:R1:W-:Y:S05]  /*32f0*/  SYNCS.ARRIVE.TRANS64.RED.A1T0 RZ, [R2+URZ], RZ ;  /* 0x000000ff02ff79a7 */ /* 0x0003ea00081004ff */
[----:B------:R-:W-:Y:S01]  /*3300*/  IMAD.U32 R6, RZ, RZ, UR7 ;  /* 0x00000007ff067e24 */ /* 0x000fe2000f8e00ff */
[----:B------:R-:W2:Y:S04]  /*3310*/  SYNCS.PHASECHK.TRANS64.TRYWAIT P0, [UR4+0xc0], R5 ;  /* 0x0000c005ff0075a7 */ /* 0x000ea80008001104 */
[----:B------:R-:W-:Y:S01]  /*3320*/  PRMT R6, R0, 0x654, R6 ;  /* 0x0000065400067816 */ /* 0x000fe20000000006 */
[----:B-12---:R-:W-:Y:S06]  /*3330*/  @!P0 BRA `(.L_x_55) ;  /* 0x0000006400808947 */ /* 0x006fec0003800000 */
.L_x_171:
[----:B------:R-:W-:Y:S01]  /*3340*/  ULEA UR8, UR5, UR6, 0x4 ;  /* 0x0000000605087291 */ /* 0x000fe2000f8e20ff */
[----:B------:R-:W-:Y:S01]  /*3350*/  SEL R3, R6, R3, !P2 ;  /* 0x0000000306037207 */ /* 0x000fe20005000000 */
[----:B------:R-:W-:Y:S01]  /*3360*/  UIADD3 UR9, UPT, UPT, UR4, 0xb0, URZ ;  /* 0x000000b004097890 */ /* 0x000fe2000fffe0ff */
[----:B-1----:R-:W-:Y:S01]  /*3370*/  LEA R2, R11, UR6, 0x3 ;  /* 0x000000060b027c11 */ /* 0x002fe2000f8e18ff */
[----:B------:R-:W-:Y:S01]  /*3380*/  UIADD3 UR8, UPT, UPT, UR8, 0x140, URZ ;  /* 0x0000014008087890 */ /* 0x000fe2000fffe0ff */
[----:B------:R1:W-:Y:S01]  /*3390*/  @!P2 SYNCS.ARRIVE.TRANS64.RED RZ, [R3+URZ], R4 ;  /* 0x0000000403ffa9a7 */ /* 0x0003e200080004ff */
[----:B------:R-:W-:Y:S01]  /*33a0*/  UIADD3 UR4, UPT, UPT, UR5, 0x1, URZ ;  /* 0x0000000105047890 */ /* 0x000fe2000fffe0ff */
[----:B------:R-:W-:-:S03]  /*33b0*/  VIADD R8, R8, 0x1 ;  /* 0x0000000108087836 */ /* 0x000fc60000000000 */
[----:B------:R-:W-:Y:S02]  /*33c0*/  UISETP.NE.AND UP0, UPT, UR4, 0x2, UPT ;  /* 0x000000020400788c */ /* 0x000fe4000bf05270 */
[----:B------:R-:W-:Y:S01]  /*33d0*/  ISETP.NE.AND P0, PT, R8, 0x2, PT ;  /* 0x000000020800780c */ /* 0x000fe20003f05270 */
[----:B------:R-:W-:Y:S06]  /*33e0*/  UGETNEXTWORKID.BROADCAST [UR8], [UR9] ;  /* 0x00000000080073ca */ /* 0x000fec0008000100 */
[----:B------:R-:W-:Y:S02]  /*33f0*/  USEL UR7, URZ, 0x1, UP0 ;  /* 0x00000001ff077887 */ /* 0x000fe40008000000 */
[----:B------:R-:W-:-:S04]  /*3400*/  USEL UR5, UR4, URZ, UP0 ;  /* 0x000000ff04057287 */ /* 0x000fc80008000000 */
[----:B------:R-:W-:Y:S02]  /*3410*/  LOP3.LUT R12, R12, UR7, RZ, 0x3c, !PT ;  /* 0x000000070c0c7c12 */ /* 0x000fe4000f8e3cff */
[----:B-1----:R-:W-:-:S04]  /*3420*/  SHF.L.U32 R4, R10, 0x1f, RZ ;  /* 0x0000001f0a047819 */ /* 0x002fc800000006ff */
[----:B------:R-:W1:Y:S02]  /*3430*/  SYNCS.PHASECHK.TRANS64.TRYWAIT P1, [R2+URZ+0xb0], R4 ;  /* 0x0000b004020075a7 */ /* 0x000e6400080211ff */
[----:B-1----:R-:W-:Y:S05]  /*3440*/  @!P1 BRA `(.L_x_56) ;  /* 0x0000006400549947 */ /* 0x002fea0003800000 */
.L_x_172:
[C---:B-1----:R-:W-:Y:S01]  /*3450*/  LEA R4, R11.reuse, UR6, 0x4 ;  /* 0x000000060b047c11 */ /* 0x042fe2000f8e20ff */
[----:B------:R-:W-:Y:S01]  /*3460*/  VIADD R2, R2, 0xc0 ;  /* 0x000000c002027836 */ /* 0x000fe20000000000 */
[----:B------:R-:W-:Y:S01]  /*3470*/  SEL R8, R8, RZ, P0 ;  /* 0x000000ff08087207 */ /* 0x000fe20000000000 */
[----:B------:R-:W-:-:S03]  /*3480*/  VIADD R11, R11, 0x1 ;  /* 0x000000010b0b7836 */ /* 0x000fc60000000000 */
[----:B------:R-:W1:Y:S01]  /*3490*/  LDS.128 R4, [R4+0x140] ;  /* 0x0001400004047984 */ /* 0x000e620000000c00 */
[----:B------:R-:W-:Y:S02]  /*34a0*/  PRMT R2, RZ, 0x654, R2 ;  /* 0x00000654ff027816 */ /* 0x000fe40000000002 */
[C---:B------:R-:W-:Y:S01]  /*34b0*/  ISETP.NE.AND P1, PT, R11.reuse, 0x2, PT ;  /* 0x000000020b00780c */ /* 0x040fe20003f25270 */
[----:B------:R-:W-:Y:S01]  /*34c0*/  @!PT LDS RZ, [RZ] ;  /* 0x00000000fffff984 */ /* 0x000fe20000000800 */
[----:B------:R-:W-:Y:S01]  /*34d0*/  @!PT LDS RZ, [RZ] ;  /* 0x00000000fffff984 */ /* 0x000fe20000000800 */
[----:B------:R-:W-:Y:S01]  /*34e0*/  @!PT LDS RZ, [RZ] ;  /* 0x00000000fffff984 */ /* 0x000fe20000000800 */
[----:B------:R-:W-:Y:S01]  /*34f0*/  @!PT LDS RZ, [RZ] ;  /* 0x00000000fffff984 */ /* 0x000fe20000000800 */
[----:B------:R2:W-:Y:S06]  /*3500*/  MEMBAR.ALL.CTA ;  /* 0x0000000000007992 */ /* 0x0005ec0000008000 */
[----:B--2---:R-:W2:Y:S01]  /*3510*/  FENCE.VIEW.ASYNC.S ;  /* 0x00000000000073c6 */ /* 0x004ea20000000000 */
[----:B------:R-:W-:Y:S01]  /*3520*/  SEL R11, R11, RZ, P1 ;  /* 0x000000ff0b0b7207 */ /* 0x000fe20000800000 */
[----:B--2---:R2:W-:Y:S01]  /*3530*/  SYNCS.ARRIVE.TRANS64.RED.A1T0 RZ, [R2+URZ], RZ ;  /* 0x000000ff02ff79a7 */ /* 0x0045e200081004ff */
[----:B-1----:R-:W-:-:S02]  /*3540*/  LOP3.LUT P3, RZ, R6, 0x1, RZ, 0xc0, !PT ;  /* 0x0000000106ff7812 */ /* 0x002fc4000786c0ff */
[----:B------:R-:W-:-:S04]  /*3550*/  SEL R4, RZ, 0x1, P1 ;  /* 0x00000001ff047807 */ /* 0x000fc80000800000 */
[----:B------:R-:W-:Y:S02]  /*3560*/  LOP3.LUT R10, R10, R4, RZ, 0x3c, !PT ;  /* 0x000000040a0a7212 */ /* 0x000fe400078e3cff */
[----:B--2---:R-:W-:-:S04]  /*3570*/  SEL R2, RZ, 0x1, P0 ;  /* 0x00000001ff027807 */ /* 0x004fc80000000000 */
[----:B------:R-:W-:Y:S01]  /*3580*/  LOP3.LUT R9, R9, R2, RZ, 0x3c, !PT ;  /* 0x0000000209097212 */ /* 0x000fe200078e3cff */
[----:B------:R-:W-:Y:S06]  /*3590*/  @P3 BRA `(.L_x_57) ;  /* 0xfffffffc002c3947 */ /* 0x000fec000383ffff */
[----:B------:R-:W-:Y:S01]  /*35a0*/  ULEA UR4, UR5, UR6, 0x3 ;  /* 0x0000000605047291 */ /* 0x000fe2000f8e18ff */
[----:B------:R-:W-:-:S08]  /*35b0*/  SHF.L.U32 R2, R12, 0x1f, RZ ;  /* 0x0000001f0c027819 */ /* 0x000fd000000006ff */
[----:B------:R-:W1:Y:S02]  /*35c0*/  SYNCS.PHASECHK.TRANS64 P0, [UR4+0xc0], R2 ;  /* 0x0000c002ff0075a7 */ /* 0x000e640008001004 */
[----:B-1----:R-:W-:Y:S05]  /*35d0*/  @P0 BRA `(.L_x_58) ;  /* 0x0000000000080947 */ /* 0x002fea0003800000 */
[----:B------:R-:W1:Y:S02]  /*35e0*/  SYNCS.PHASECHK.TRANS64.TRYWAIT P0, [UR4+0xc0], R2 ;  /* 0x0000c002ff0075a7 */ /* 0x000e640008001104 */
[----:B-1----:R-:W-:Y:S05]  /*35f0*/  @!P0 BRA `(.L_x_59) ;  /* 0x0000006000fc8947 */ /* 0x002fea0003800000 */
.L_x_58:
[----:B------:R-:W-:-:S04]  /*3600*/  UIADD3 UR7, UPT, UPT, UR5, 0x1, URZ ;  /* 0x0000000105077890 */ /* 0x000fc8000fffe0ff */
[----:B------:R-:W-:-:S04]  /*3610*/  UISETP.NE.AND UP0, UPT, UR7, 0x2, UPT ;  /* 0x000000020700788c */ /* 0x000fc8000bf05270 */
[----:B------:R-:W-:Y:S02]  /*3620*/  USEL UR8, URZ, 0x1, UP0 ;  /* 0x00000001ff087887 */ /* 0x000fe40008000000 */
[----:B------:R-:W-:-:S04]  /*3630*/  USEL UR7, UR7, URZ, UP0 ;  /* 0x000000ff07077287 */ /* 0x000fc80008000000 */
[----:B------:R-:W-:Y:S01]  /*3640*/  ULEA UR7, UR7, UR6, 0x3 ;  /* 0x0000000607077291 */ /* 0x000fe2000f8e18ff */
[----:B-1----:R-:W-:-:S04]  /*3650*/  LOP3.LUT R2, R12, UR8, RZ, 0x3c, !PT ;  /* 0x000000080c027c12 */ /* 0x002fc8000f8e3cff */
[----:B------:R-:W-:-:S04]  /*3660*/  SHF.L.U32 R0, R2, 0x1f, RZ ;  /* 0x0000001f02007819 */ /* 0x000fc800000006ff */
[----:B------:R-:W1:Y:S02]  /*3670*/  SYNCS.PHASECHK.TRANS64 P0, [UR7+0xc0], R0 ;  /* 0x0000c000ff0075a7 */ /* 0x000e640008001007 */
[----:B-1----:R-:W-:Y:S05]  /*3680*/  @P0 EXIT ;  /* 0x000000000000094d */ /* 0x002fea0003800000 */
[----:B------:R-:W-:Y:S02]  /*3690*/  SHF.L.U32 R2, R2, 0x1f, RZ ;  /* 0x0000001f02027819 */ /* 0x000fe400000006ff */
[----:B------:R-:W-:-:S07]  /*36a0*/  MOV R0, UR7 ;  /* 0x0000000700007c02 */ /* 0x000fce0008000f00 */
.L_x_60:
[----:B-1----:R1:W2:Y:S02]  /*36b0*/  SYNCS.PHASECHK.TRANS64.TRYWAIT P0, [R0+URZ+0xc0], R2 ;  /* 0x0000c002000075a7 */ /* 0x0022a400080011ff */
[----:B--2---:R-:W-:Y:S05]  /*36c0*/  @!P0 NANOSLEEP.SYNCS 0x989680 ;  /* 0x009896800000895d */ /* 0x004fea0003900000 */
[----:B------:R-:W2:Y:S02]  /*36d0*/  @!P0 SYNCS.PHASECHK.TRANS64 P0, [R0+URZ+0xc0], R2 ;  /* 0x0000c002000085a7 */ /* 0x000ea400080010ff */
[----:B--2---:R-:W-:Y:S05]  /*36e0*/  @P0 EXIT ;  /* 0x000000000000094d */ /* 0x004fea0003800000 */
[----:B------:R-:W-:Y:S05]  /*36f0*/  BRA `(.L_x_60) ;  /* 0xfffffffc00ec7947 */ /* 0x000fea000383ffff */
.L_x_53:
[----:B------:R-:W-:Y:S05]  /*3700*/  BRA.U UP4, `(.L_x_61) ;  /* 0x0000001504487547 */ /* 0x000fea000b800000 */
[----:B------:R-:W-:Y:S01]  /*3710*/  UMOV UR4, 0x40 ;  /* 0x0000004000047882 */ /* 0x000fe20000000000 */
[----:B------:R-:W-:Y:S01]  /*3720*/  NOP ;  /* 0x0000000000007918 */ /* 0x000fe20000000000 */
[----:B------:R-:W-:Y:S01]  /*3730*/  ULEA UR5, UR52, UR4, 0x18 ;  /* 0x0000000434057291 */ /* 0x000fe2000f8ec0ff */
[----:B------:R-:W-:Y:S02]  /*3740*/  UMOV UR6, 0x400 ;  /* 0x0000040000067882 */ /* 0x000fe40000000000 */
[----:B------:R-:W-:-:S06]  /*3750*/  ULEA UR6, UR52, UR6, 0x18 ;  /* 0x0000000634067291 */ /* 0x000fcc000f8ec0ff */
[----:B------:R-:W1:Y:S02]  /*3760*/  LDS.U8 R0, [UR5+0x1c] ;  /* 0x00001c05ff007984 */ /* 0x000e640008000000 */
[----:B-1----:R-:W-:-:S13]  /*3770*/  ISETP.NE.AND P0, PT, R0, RZ, PT ;  /* 0x000000ff0000720c */ /* 0x002fda0003f05270 */
[----:B------:R-:W-:Y:S05]  /*3780*/  @P0 BRA `(.L_x_62) ;  /* 0x0000000400080947 */ /* 0x000fea0003800000 */
[----:B------:R-:W-:Y:S02]  /*3790*/  UISETP.NE.U32.AND UP1, UPT, UR68, 0x1, UPT ;  /* 0x000000014400788c */ /* 0x000fe4000bf25070 */
[----:B------:R-:W-:-:S07]  /*37a0*/  UIADD3 UR7, UPT, UPT, UR5, 0x8, URZ ;  /* 0x0000000805077890 */ /* 0x000fce000fffe0ff */
[----:B------:R-:W-:Y:S05]  /*37b0*/  BRA.U !UP1, `(.L_x_63) ;  /* 0x00000001099c7547 */ /* 0x000fea000b800000 */
[----:B------:R-:W-:Y:S01]  /*37c0*/  ELECT P0, URZ, PT ;  /* 0x0000000000ff782f */ /* 0x000fe20003800000 */
[----:B------:R-:W-:-:S12]  /*37d0*/  BSSY B0, `(.L_x_63) ;  /* 0x0000025000007945 */ /* 0x000fd80003800000 */
[----:B------:R-:W-:Y:S05]  /*37e0*/  @!P0 BRA `(.L_x_64) ;  /* 0x00000000008c8947 */ /* 0x000fea0003800000 */
[----:B------:R-:W-:-:S05]  /*37f0*/  UMOV UR4, 0x10 ;  /* 0x0000001000047882 */ /* 0x000fca0000000000 */
[----:B------:R-:W-:Y:S04]  /*3800*/  DEPBAR.LE SB1, 0x36 ;  /* 0x00009d800000791a */ /* 0x000fe80000000000 */
[----:B------:R-:W1:Y:S02]  /*3810*/  UTCATOMSWS.2CTA.FIND_AND_SET.ALIGN UP0, UR4, UR4 ;  /* 0x00000004000475e3 */ /* 0x000e640008200800 */
[----:B-1----:R-:W-:Y:S01]  /*3820*/  MOV R10, UR4 ;  /* 0x00000004000a7c02 */ /* 0x002fe20008000f00 */
[----:B------:R-:W-:Y:S06]  /*3830*/  BRA.U UP0, `(.L_x_65) ;  /* 0x0000000100187547 */ /* 0x000fec000b800000 */
.L_x_66:
[----:B------:R-:W-:Y:S05]  /*3840*/  NANOSLEEP 0x64 ;  /* 0x000000640000795d */ /* 0x000fea0003800000 */
[----:B------:R-:W-:-:S05]  /*3850*/  UMOV UR4, 0x10 ;  /* 0x0000001000047882 */ /* 0x000fca0000000000 */
[----:B------:R-:W-:Y:S04]  /*3860*/  DEPBAR.LE SB1, 0x36 ;  /* 0x00009d800000791a */ /* 0x000fe80000000000 */
[----:B------:R-:W1:Y:S02]  /*3870*/  UTCATOMSWS.2CTA.FIND_AND_SET.ALIGN UP0, UR4, UR4 ;  /* 0x00000004000475e3 */ /* 0x000e640008200800 */
[----:B-1----:R-:W-:Y:S01]  /*3880*/  MOV R10, UR4 ;  /* 0x00000004000a7c02 */ /* 0x002fe20008000f00 */
[----:B------:R-:W-:Y:S05]  /*3890*/  BRA.U !UP0, `(.L_x_66) ;  /* 0xfffffffd08e87547 */ /* 0x000fea000b83ffff */
.L_x_65:
[----:B------:R-:W1:Y:S01]  /*38a0*/  LDS R6, [UR5+0x10] ;  /* 0x00001005ff067984 */ /* 0x000e620008000800 */
[----:B------:R-:W-:Y:S01]  /*38b0*/  IMAD.U32 R0, RZ, RZ, UR6 ;  /* 0x00000006ff007e24 */ /* 0x000fe2000f8e00ff */
[----:B------:R-:W-:-:S03]  /*38c0*/  MOV R4, UR69 ;  /* 0x0000004500047c02 */ /* 0x000fc60008000f00 */
[----:B------:R-:W-:Y:S01]  /*38d0*/  VIADD R0, R0, 0x160 ;  /* 0x0000016000007836 */ /* 0x000fe20000000000 */
[----:B-1----:R-:W-:-:S04]  /*38e0*/  SHF.L.U32 R6, R6, 0x1f, RZ ;  /* 0x0000001f06067819 */ /* 0x002fc800000006ff */
[----:B------:R-:W1:Y:S02]  /*38f0*/  SYNCS.PHASECHK.TRANS64.TRYWAIT P0, [UR5+0x8], R6 ;  /* 0x00000806ff0075a7 */ /* 0x000e640008001105 */
[----:B-1----:R-:W-:Y:S05]  /*3900*/  @P0 BRA `(.L_x_67) ;  /* 0x0000000000080947 */ /* 0x002fea0003800000 */
[----:B------:R-:W1:Y:S02]  /*3910*/  SYNCS.PHASECHK.TRANS64.TRYWAIT P0, [UR5+0x8], R6 ;  /* 0x00000806ff0075a7 */ /* 0x000e640008001105 */
[----:B-1----:R-:W-:Y:S05]  /*3920*/  @!P0 BRA `(.L_x_68) ;  /* 0x0000006000488947 */ /* 0x002fea0003800000 */
.L_x_67:
[----:B------:R-:W-:Y:S01]  /*3930*/  PRMT R4, R4, 0x654, R0 ;  /* 0x0000065404047816 */ /* 0x000fe20000000000 */
[----:B------:R-:W-:Y:S01]  /*3940*/  HFMA2 R0, -RZ, RZ, 0, 5.9604644775390625e-08 ;  /* 0x00000001ff007431 */ /* 0x000fe200000001ff */
[----:B------:R-:W-:Y:S01]  /*3950*/  UPRMT UR4, UR69, 0x654, UR7 ;  /* 0x0000065445047896 */ /* 0x000fe20008000007 */
[----:B------:R-:W-:Y:S02]  /*3960*/  IMAD.MOV.U32 R8, RZ, RZ, 0xffff ;  /* 0x0000ffffff087424 */ /* 0x000fe400078e00ff */
[----:B-1----:R-:W-:Y:S02]  /*3970*/  IMAD.MOV.U32 R6, RZ, RZ, 0x4 ;  /* 0x00000004ff067424 */ /* 0x002fe400078e00ff */
[----:B------:R-:W-:Y:S01]  /*3980*/  IMAD.SHL.U32 R9, R10, 0x20, RZ ;  /* 0x000000200a097824 */ /* 0x000fe200078e00ff */
[----:B------:R-:W-:Y:S02]  /*3990*/  MOV R5, UR4 ;  /* 0x0000000400057c02 */ /* 0x000fe40008000f00 */
[-C--:B------:R-:W-:Y:S01]  /*39a0*/  SHF.L.U32 R8, R8, R10.reuse, RZ ;  /* 0x0000000a08087219 */ /* 0x080fe200000006ff */
[----:B------:R1:W-:Y:S01]  /*39b0*/  SYNCS.ARRIVE.TRANS64.RED RZ, [UR4], R6 ;  /* 0x00000006ffff79a7 */ /* 0x0003e20008000404 */
[----:B------:R-:W-:Y:S01]  /*39c0*/  SHF.L.U32 R7, R0, R10, RZ ;  /* 0x0000000a00077219 */ /* 0x000fe200000006ff */
[----:B------:R1:W-:Y:S04]  /*39d0*/  STS [UR6+0x160], R9 ;  /* 0x00016009ff007988 */ /* 0x0003e80008000806 */
[----:B------:R1:W-:Y:S04]  /*39e0*/  STAS [R4.64], R10 ;  /* 0x0000000a04007dbd */ /* 0x0003e8000c0008ff */
[----:B------:R1:W-:Y:S04]  /*39f0*/  ATOMS.OR RZ, [UR5+0x14], R8 ;  /* 0x00001408ffff798c */ /* 0x0003e8000b000005 */
[----:B------:R1:W-:Y:S04]  /*3a00*/  ATOMS.OR RZ, [UR5+0x18], R7 ;  /* 0x00001807ffff798c */ /* 0x0003e8000b000005 */
[----:B------:R1:W-:Y:S02]  /*3a10*/  ATOMS.XOR RZ, [UR5+0x10], R0 ;  /* 0x00001000ffff798c */ /* 0x0003e4000b800005 */
.L_x_64:
[----:B------:R-:W-:Y:S05]  /*3a20*/  BSYNC B0 ;  /* 0x0000000000007941 */ /* 0x000fea0003800000 */
.L_x_63:
[----:B------:R-:W-:Y:S05]  /*3a30*/  BRA.U UP1, `(.L_x_69) ;  /* 0x00000001016c7547 */ /* 0x000fea000b800000 */
[----:B------:R-:W-:-:S03]  /*3a40*/  UMOV UR4, 0xffffffff ;  /* 0xffffffff00047882 */ /* 0x000fc60000000000 */
[----:B------:R-:W-:Y:S05]  /*3a50*/  BRA.DIV UR4, `(.L_x_70) ;  /* 0x0000006204147947 */ /* 0x000fea000b800000 */
[----:B------:R-:W-:-:S13]  /*3a60*/  ELECT P6, URZ, PT ;  /* 0x0000000000ff782f */ /* 0x000fda00038c0000 */
.L_x_176:
[----:B------:R-:W-:Y:S05]  /*3a70*/  @!P6 BRA `(.L_x_69) ;  /* 0x00000000005ce947 */ /* 0x000fea0003800000 */
[----:B-1----:R-:W1:Y:S02]  /*3a80*/  LDS R4, [UR5+0x10] ;  /* 0x00001005ff047984 */ /* 0x002e640008000800 */
[----:B-1----:R-:W-:-:S04]  /*3a90*/  SHF.L.U32 R4, R4, 0x1f, RZ ;  /* 0x0000001f04047819 */ /* 0x002fc800000006ff */
[----:B------:R-:W1:Y:S02]  /*3aa0*/  SYNCS.PHASECHK.TRANS64.TRYWAIT P0, [UR5+0x8], R4 ;  /* 0x00000804ff0075a7 */ /* 0x000e640008001105 */
[----:B-1----:R-:W-:Y:S05]  /*3ab0*/  @P0 BRA `(.L_x_71) ;  /* 0x0000000000080947 */ /* 0x002fea0003800000 */
[----:B------:R-:W1:Y:S02]  /*3ac0*/  SYNCS.PHASECHK.TRANS64.TRYWAIT P0, [UR5+0x8], R4 ;  /* 0x00000804ff0075a7 */ /* 0x000e640008001105 */
[----:B-1----:R-:W-:Y:S05]  /*3ad0*/  @!P0 BRA `(.L_x_72) ;  /* 0x0000006000148947 */ /* 0x002fea0003800000 */
.L_x_71:
[----:B------:R-:W2:Y:S01]  /*3ae0*/  LDS R6, [UR6+0x160] ;  /* 0x00016006ff067984 */ /* 0x000ea20008000800 */
[----:B-1----:R-:W-:Y:S02]  /*3af0*/  HFMA2 R0, -RZ, RZ, 0, 5.9604644775390625e-08 ;  /* 0x00000001ff007431 */ /* 0x002fe400000001ff */
[----:B------:R-:W-:Y:S01]  /*3b00*/  IMAD.MOV.U32 R4, RZ, RZ, 0xffff ;  /* 0x0000ffffff047424 */ /* 0x000fe200078e00ff */
[----:B------:R-:W-:Y:S01]  /*3b10*/  UPRMT UR4, UR69, 0x654, UR7 ;  /* 0x0000065445047896 */ /* 0x000fe20008000007 */
[----:B--2---:R-:W-:-:S03]  /*3b20*/  IMAD.SHL.U32 R5, R6, 0x20, RZ ;  /* 0x0000002006057824 */ /* 0x004fc600078e00ff */
[-C--:B------:R-:W-:Y:S02]  /*3b30*/  SHF.L.U32 R4, R4, R6.reuse, RZ ;  /* 0x0000000604047219 */ /* 0x080fe400000006ff */
[----:B------:R-:W-:Y:S01]  /*3b40*/  SHF.L.U32 R6, R0, R6, RZ ;  /* 0x0000000600067219 */ /* 0x000fe200000006ff */
[----:B------:R2:W-:Y:S04]  /*3b50*/  STS [UR6+0x160], R5 ;  /* 0x00016005ff007988 */ /* 0x0005e80008000806 */
[----:B------:R2:W-:Y:S04]  /*3b60*/  ATOMS.OR RZ, [UR5+0x14], R4 ;  /* 0x00001404ffff798c */ /* 0x0005e8000b000005 */
[----:B------:R2:W-:Y:S01]  /*3b70*/  ATOMS.OR RZ, [UR5+0x18], R6 ;  /* 0x00001806ffff798c */ /* 0x0005e2000b000005 */
[----:B------:R-:W-:Y:S03]  /*3b80*/  SYNCS.ARRIVE.TRANS64.RED.A1T0 RZ, [UR4], RZ ;  /* 0x000000ffffff79a7 */ /* 0x000fe60008100404 */
[----:B------:R2:W-:Y:S01]  /*3b90*/  ATOMS.XOR RZ, [UR5+0x10], R0 ;  /* 0x00001000ffff798c */ /* 0x0005e2000b800005 */
[----:B------:R-:W-:Y:S05]  /*3ba0*/  BRA `(.L_x_69) ;  /* 0x0000000000107947 */ /* 0x000fea0003800000 */
.L_x_62:
[----:B------:R-:W-:Y:S02]  /*3bb0*/  MOV R0, 0xffffffff ;  /* 0xffffffff00007802 */ /* 0x000fe40000000f00 */
[----:B------:R-:W-:-:S03]  /*3bc0*/  MOV R4, 0x3bf0 ;  /* 0x00003bf000047802 */ /* 0x000fc60000000f00 */
[----:B------:R1:W-:Y:S04]  /*3bd0*/  STS [UR6+0x160], R0 ;  /* 0x00016000ff007988 */ /* 0x0003e80008000806 */
[----:B-1---5:R-:W-:Y:S05]  /*3be0*/  CALL.REL.NOINC `($__internal_1_$__cuda_sm10x_tcgen05_guardrail_trap_phase_invalid_during_alloc) ;  /* 0x0000006400e87944 */ /* 0x022fea0003c00000 */
.L_x_69:
[----:B------:R-:W-:Y:S05]  /*3bf0*/  WARPSYNC.ALL ;  /* 0x0000000000007948 */ /* 0x000fea0003800000 */
[----:B------:R-:W3:Y:S01]  /*3c00*/  S2UR UR4, SR_CgaCtaId ;  /* 0x00000000000479c3 */ /* 0x000ee20000008800 */
[----:B------:R-:W-:Y:S01]  /*3c10*/  UMOV UR41, 0x400 ;  /* 0x0000040000297882 */ /* 0x000fe20000000000 */
[----:B------:R-:W-:-:S06]  /*3c20*/  NOP ;  /* 0x0000000000007918 */ /* 0x000fcc0000000000 */
[----:B------:R-:W-:Y:S06]  /*3c30*/  BAR.ARV 0x6, 0xa0 ;  /* 0x0182800000007b1d */ /* 0x000fec0000002000 */
[----:B------:R-:W4:Y:S01]  /*3c40*/  LDCU UR6, c[0x0][0x38c] ;  /* 0x00007180ff0677ac */ /* 0x000f220008000800 */
[----:B------:R-:W-:Y:S01]  /*3c50*/  LOP3.LUT R3, R3, 0xffff, RZ, 0xc0, !PT ;  /* 0x0000ffff03037812 */ /* 0x000fe200078ec0ff */
[----:B-1----:R-:W-:Y:S01]  /*3c60*/  IMAD.MOV.U32 R9, RZ, RZ, 0x1 ;  /* 0x00000001ff097424 */ /* 0x002fe200078e00ff */
[----:B------:R-:W-:Y:S01]  /*3c70*/  LOP3.LUT R2, R2, 0xffff, RZ, 0xc0, !PT ;  /* 0x0000ffff02027812 */ /* 0x000fe200078ec0ff */
[----:B------:R-:W-:Y:S01]  /*3c80*/  IMAD.MOV.U32 R8, RZ, RZ, RZ ;  /* 0x000000ffff087224 */ /* 0x000fe200078e00ff */
[----:B------:R-:W-:Y:S01]  /*3c90*/  R2UR UR43, R3 ;  /* 0x00000000032b72ca */ /* 0x000fe200000e0000 */
[----:B------:R-:W-:Y:S01]  /*3ca0*/  UMOV UR47, URZ ;  /* 0x000000ff002f7c82 */ /* 0x000fe20008000000 */
[----:B------:R-:W-:-:S02]  /*3cb0*/  R2UR UR65, R2 ;  /* 0x00000000024172ca */ /* 0x000fc400000e0000 */
[----:B------:R-:W-:Y:S01]  /*3cc0*/  CS2R R2, SRZ ;  /* 0x0000000000027805 */ /* 0x000fe2000001ff00 */
[----:B------:R-:W-:Y:S01]  /*3cd0*/  UMOV UR38, URZ ;  /* 0x000000ff00267c82 */ /* 0x000fe20008000000 */
[----:B---3--:R-:W-:Y:S01]  /*3ce0*/  ULEA UR41, UR4, UR41, 0x18 ;  /* 0x0000002904297291 */ /* 0x008fe2000f8ec0ff */
[----:B------:R-:W-:Y:S01]  /*3cf0*/  UMOV UR37, URZ ;  /* 0x000000ff00257c82 */ /* 0x000fe20008000000 */
[----:B------:R-:W-:Y:S02]  /*3d00*/  UISETP.NE.AND UP3, UPT, UR68, URZ, UPT ;  /* 0x000000ff4400728c */ /* 0x000fe4000bf65270 */
[----:B------:R-:W-:Y:S02]  /*3d10*/  UIADD3 UR5, UPT, UPT, UR41, 0x4300, URZ ;  /* 0x0000430029057890 */ /* 0x000fe4000fffe0ff */
[----:B------:R-:W-:-:S03]  /*3d20*/  UIADD3 UR4, UPT, UPT, UR41, 0x1c300, URZ ;  /* 0x0001c30029047890 */ /* 0x000fc6000fffe0ff */
[----:B--2---:R-:W1:Y:S01]  /*3d30*/  LDS R0, [UR41+0x160] ;  /* 0x00016029ff007984 */ /* 0x004e620008000800 */
[----:B----4-:R-:W-:Y:S02]  /*3d40*/  UIADD3 UR6, UPT, UPT, UR6, 0x7f, URZ ;  /* 0x0000007f06067890 */ /* 0x010fe4000fffe0ff */
[----:B------:R-:W-:Y:S02]  /*3d50*/  USHF.R.U32.HI UR5, URZ, 0x4, UR5 ;  /* 0x00000004ff057899 */ /* 0x000fe40008011605 */
[----:B------:R-:W-:Y:S02]  /*3d60*/  USHF.R.S32.HI UR64, URZ, 0x1f, UR6 ;  /* 0x0000001fff407899 */ /* 0x000fe40008011406 */
[----:B------:R-:W-:Y:S02]  /*3d70*/  USHF.R.U32.HI UR4, URZ, 0x4, UR4 ;  /* 0x00000004ff047899 */ /* 0x000fe40008011604 */
[----:B------:R-:W-:Y:S02]  /*3d80*/  ULEA.HI UR64, UR64, UR6, URZ, 0x7 ;  /* 0x0000000640407291 */ /* 0x000fe4000f8f38ff */
[----:B------:R-:W-:-:S02]  /*3d90*/  ULOP3.LUT UR5, UR5, 0x3fff, URZ, 0xc0, !UPT ;  /* 0x00003fff05057892 */ /* 0x000fc4000f8ec0ff */
[----:B------:R-:W-:Y:S02]  /*3da0*/  USHF.R.S32.HI UR64, URZ, 0x7, UR64 ;  /* 0x00000007ff407899 */ /* 0x000fe40008011440 */
[----:B------:R-:W-:Y:S02]  /*3db0*/  ULOP3.LUT UR45, UR4, 0x3fff, URZ, 0xc0, !UPT ;  /* 0x00003fff042d7892 */ /* 0x000fe4000f8ec0ff */
[----:B------:R-:W-:Y:S01]  /*3dc0*/  UISETP.LT.AND UP0, UPT, UR64, 0x1, UPT ;  /* 0x000000014000788c */ /* 0x000fe2000bf01270 */
[----:B------:R-:W-:Y:S01]  /*3dd0*/  UMOV UR62, 0x0 ;  /* 0x00000000003e7882 */ /* 0x000fe20000000000 */
        /* <DEDUP_REMOVED lines=9> */
[----:B------:R-:W-:-:S02]  /*3e70*/  ULOP3.LUT UR44, UR5, 0x10000, URZ, 0xfc, !UPT ;  /* 0x00010000052c7892 */ /* 0x000fc4000f8efcff */
[----:B------:R-:W-:Y:S02]  /*3e80*/  ULOP3.LUT UR45, UR45, 0x10000, URZ, 0xfc, !UPT ;  /* 0x000100002d2d7892 */ /* 0x000fe4000f8efcff */
[----:B------:R-:W-:Y:S01]  /*3e90*/  USEL UR66, UR64, 0x1, !UP0 ;  /* 0x0000000140427887 */ /* 0x000fe2000c000000 */
[----:B------:R-:W-:Y:S01]  /*3ea0*/  UMOV UR52, 0x0 ;  /* 0x0000000000347882 */ /* 0x000fe20000000000 */
[----:B------:R-:W-:Y:S01]  /*3eb0*/  UMOV UR53, 0x8200490 ;  /* 0x0820049000357882 */ /* 0x000fe20000000000 */
[----:B------:R-:W-:Y:S01]  /*3ec0*/  UMOV UR50, 0x0 ;  /* 0x0000000000327882 */ /* 0x000fe20000000000 */
[----:B------:R-:W-:Y:S01]  /*3ed0*/  UMOV UR51, 0x8200490 ;  /* 0x0820049000337882 */ /* 0x000fe20000000000 */
[----:B------:R-:W-:Y:S01]  /*3ee0*/  UMOV UR48, 0x0 ;  /* 0x0000000000307882 */ /* 0x000fe20000000000 */
[----:B-1----:R-:W-:Y:S01]  /*3ef0*/  R2UR UR67, R0 ;  /* 0x00000000004372ca */ /* 0x002fe200000e0000 */
[----:B------:R-:W-:-:S14]  /*3f00*/  UMOV UR49, 0x8200490 ;  /* 0x0820049000317882 */ /* 0x000fdc0000000000 */
.L_x_80:
[C---:B------:R-:W-:Y:S02]  /*3f10*/  LEA R0, R8.reuse, UR41, 0x3 ;  /* 0x0000002908007c11 */ /* 0x040fe4000f8e18ff */
[----:B------:R-:W-:Y:S02]  /*3f20*/  SHF.L.U32 R4, R3, 0x1f, RZ ;  /* 0x0000001f03047819 */ /* 0x000fe400000006ff */
[----:B------:R-:W-:Y:S02]  /*3f30*/  LEA R5, R8, UR41, 0x4 ;  /* 0x0000002908057c11 */ /* 0x000fe4000f8e20ff */
[----:B------:R-:W1:Y:S02]  /*3f40*/  SYNCS.PHASECHK.TRANS64.TRYWAIT P0, [R0+URZ+0xb0], R4 ;  /* 0x0000b004000075a7 */ /* 0x000e6400080011ff */
[----:B-1-3--:R-:W-:Y:S05]  /*3f50*/  @!P0 BRA `(.L_x_73) ;  /* 0x0000005c000c8947 */ /* 0x00afea0003800000 */
.L_x_177:
[----:B-1----:R-:W1:Y:S01]  /*3f60*/  LDS.128 R4, [R5+0x140] ;  /* 0x0001400005047984 */ /* 0x002e620000000c00 */
[----:B------:R-:W-:Y:S02]  /*3f70*/  VIADD R0, R0, 0xc0 ;  /* 0x000000c000007836 */ /* 0x000fe40000000000 */
[----:B------:R-:W-:Y:S01]  /*3f80*/  VIADD R8, R8, 0x1 ;  /* 0x0000000108087836 */ /* 0x000fe20000000000 */
[----:B------:R-:W-:Y:S01]  /*3f90*/  @!PT LDS RZ, [RZ] ;  /* 0x00000000fffff984 */ /* 0x000fe20000000800 */
[----:B------:R-:W-:Y:S01]  /*3fa0*/  @!PT LDS RZ, [RZ] ;  /* 0x00000000fffff984 */ /* 0x000fe20000000800 */
[----:B------:R-:W-:Y:S01]  /*3fb0*/  @!PT LDS RZ, [RZ] ;  /* 0x00000000fffff984 */ /* 0x000fe20000000800 */
[----:B------:R-:W-:Y:S01]  /*3fc0*/  @!PT LDS RZ, [RZ] ;  /* 0x00000000fffff984 */ /* 0x000fe20000000800 */
[----:B------:R2:W-:Y:S06]  /*3fd0*/  MEMBAR.ALL.CTA ;  /* 0x0000000000007992 */ /* 0x0005ec0000008000 */
[----:B--2---:R-:W2:Y:S01]  /*3fe0*/  FENCE.VIEW.ASYNC.S ;  /* 0x00000000000073c6 */ /* 0x004ea20000000000 */
[----:B------:R-:W-:-:S04]  /*3ff0*/  PRMT R0, RZ, 0x654, R0 ;  /* 0x00000654ff007816 */ /* 0x000fc80000000000 */
[----:B--2---:R2:W-:Y:S01]  /*4000*/  SYNCS.ARRIVE.TRANS64.RED.A1T0 RZ, [R0+URZ], RZ ;  /* 0x000000ff00ff79a7 */ /* 0x0045e200081004ff */
[----:B-1----:R-:W-:Y:S01]  /*4010*/  LOP3.LUT P1, RZ, R6, 0x1, RZ, 0xc0, !PT ;  /* 0x0000000106ff7812 */ /* 0x002fe2000782c0ff */
[----:B--2---:R-:W-:-:S12]  /*4020*/  BRA.U UP3, `(.L_x_74) ;  /* 0x0000000503587547 */ /* 0x004fd8000b800000 */
[----:B------:R-:W1:Y:S01]  /*4030*/  LDCU UR4, c[0x0][0x38c] ;  /* 0x00007180ff0477ac */ /* 0x000e620008000800 */
[----:B------:R-:W-:Y:S02]  /*4040*/  PLOP3.LUT P2, PT, PT, PT, PT, 0x80, 0x8 ;  /* 0x000000000008781c */ /* 0x000fe40003f4f070 */
[----:B------:R-:W-:Y:S01]  /*4050*/  SHF.L.U32 R4, R9, 0x1f, RZ ;  /* 0x0000001f09047819 */ /* 0x000fe200000006ff */
[----:B------:R-:W-:Y:S02]  /*4060*/  ULEA UR46, UR47, UR41, 0x3 ;  /* 0x000000292f2e7291 */ /* 0x000fe4000f8e18ff */
[----:B------:R-:W-:Y:S02]  /*4070*/  ULEA UR36, UR47, UR67, 0x6 ;  /* 0x000000432f247291 */ /* 0x000fe4000f8e30ff */
[----:B-1----:R-:W-:-:S06]  /*4080*/  UISETP.GE.AND UP0, UPT, UR4, 0x1, UPT ;  /* 0x000000010400788c */ /* 0x002fcc000bf06270 */
[----:B------:R-:W-:-:S05]  /*4090*/  PLOP3.LUT P0, PT, PT, PT, UP0, 0x80, 0x8 ;  /* 0x000000000008781c */ /* 0x000fca0003f0f008 */
[----:B------:R-:W-:-:S08]  /*40a0*/  @UP0 ULEA UR4, UR38, UR41, 0x3 ;  /* 0x0000002926040291 */ /* 0x000fd0000f8e18ff */
[----:B------:R-:W-:-:S04]  /*40b0*/  @P0 SHF.L.U32 R0, R2, 0x1f, RZ ;  /* 0x0000001f02000819 */ /* 0x000fc800000006ff */
[----:B------:R1:W2:Y:S01]  /*40c0*/  @P0 SYNCS.PHASECHK.TRANS64.TRYWAIT P2, [UR4], R0 ;  /* 0x00000000ff0005a7 */ /* 0x0002a20008041104 */
[----:B------:R-:W3:Y:S02]  /*40d0*/  SYNCS.PHASECHK.TRANS64.TRYWAIT P0, [UR46+0xf0], R4 ;  /* 0x0000f004ff0075a7 */ /* 0x000ee4000800112e */
[----:B-123--:R-:W-:Y:S05]  /*40e0*/  @!P0 BRA `(.L_x_75) ;  /* 0x0000005800bc8947 */ /* 0x00efea0003800000 */
.L_x_179:
[----:B------:R-:W-:Y:S01]  /*40f0*/  UMOV UR42, UR37 ;  /* 0x00000025002a7c82 */ /* 0x000fe20008000000 */
[----:B------:R-:W-:Y:S05]  /*4100*/  BRA.U !UP0, `(.L_x_76) ;  /* 0x0000000508107547 */ /* 0x000fea000b800000 */
[----:B------:R-:W-:Y:S02]  /*4110*/  UIADD3 UR42, UPT, UPT, UR66, UR37, URZ ;  /* 0x00000025422a7290 */ /* 0x000fe4000fffe0ff */
[----:B------:R-:W-:Y:S01]  /*4120*/  UPLOP3.LUT UP2, UPT, UPT, UPT, UPT, 0x40, 0x4 ;  /* 0x000000000004789c */ /* 0x000fe20003f4e870 */
[----:B------:R-:W-:Y:S01]  /*4130*/  UMOV UR39, UR64 ;  /* 0x0000004000277c82 */ /* 0x000fe20008000000 */
[----:B------:R-:W-:-:S09]  /*4140*/  UMOV UR5, UR38 ;  /* 0x0000002600057c82 */ /* 0x000fd20008000000 */
.L_x_79:
[----:B------:R-:W-:Y:S01]  /*4150*/  ULEA UR7, UR5, UR41, 0x3 ;  /* 0x0000002905077291 */ /* 0x000fe2000f8e18ff */
[----:B--23--:R-:W-:Y:S11]  /*4160*/  @P2 BRA `(.L_x_77) ;  /* 0x00000000000c2947 */ /* 0x00cff60003800000 */
[----:B-1----:R-:W-:Y:S04]  /*4170*/  SHF.L.U32 R4, R2, 0x1f, RZ ;  /* 0x0000001f02047819 */ /* 0x002fe800000006ff */
[----:B------:R-:W1:Y:S02]  /*4180*/  SYNCS.PHASECHK.TRANS64.TRYWAIT P0, [UR7], R4 ;  /* 0x00000004ff0075a7 */ /* 0x000e640008001107 */
[----:B-1----:R-:W-:Y:S05]  /*4190*/  @!P0 BRA `(.L_x_78) ;  /* 0x0000005800a88947 */ /* 0x002fea0003800000 */
.L_x_77:
[----:B------:R-:W-:Y:S01]  /*41a0*/  UISETP.NE.AND UP0, UPT, UR39, 0x1, UPT ;  /* 0x000000012700788c */ /* 0x000fe2000bf05270 */
[----:B------:R-:W-:Y:S01]  /*41b0*/  PLOP3.LUT P2, PT, PT, PT, PT, 0x80, 0x8 ;  /* 0x000000000008781c */ /* 0x000fe20003f4f070 */
[----:B------:R-:W-:Y:S02]  /*41c0*/  UIADD3 UR4, UPT, UPT, UR5, 0x1, URZ ;  /* 0x0000000105047890 */ /* 0x000fe4000fffe0ff */
[----:B------:R-:W-:Y:S02]  /*41d0*/  UIADD3 UR40, UPT, UPT, UR7, 0x30, URZ ;  /* 0x0000003007287890 */ /* 0x000fe4000fffe0ff */
[----:B------:R-:W-:Y:S01]  /*41e0*/  UISETP.NE.AND UP1, UPT, UR4, 0x6, UPT ;  /* 0x000000060400788c */ /* 0x000fe2000bf25270 */
[----:B------:R-:W-:Y:S01]  /*41f0*/  PLOP3.LUT P0, PT, PT, PT, UP0, 0x80, 0x8 ;  /* 0x000000000008781c */ /* 0x000fe20003f0f008 */
[----:B------:R-:W-:Y:S02]  /*4200*/  UIADD3 UR37, UPT, UPT, UR37, 0x1, URZ ;  /* 0x0000000125257890 */ /* 0x000fe4000fffe0ff */
[----:B------:R-:W-:Y:S02]  /*4210*/  USEL UR6, URZ, 0x1, UP1 ;  /* 0x00000001ff067887 */ /* 0x000fe40008800000 */
[----:B------:R-:W-:Y:S02]  /*4220*/  USEL UR38, UR4, URZ, UP1 ;  /* 0x000000ff04267287 */ /* 0x000fe40008800000 */
[----:B------:R-:W-:Y:S02]  /*4230*/  UIADD3 UR39, UPT, UPT, UR39, -0x1, URZ ;  /* 0xffffffff27277890 */ /* 0x000fe4000fffe0ff */
[----:B------:R-:W-:Y:S01]  /*4240*/  @UP0 ULEA UR4, UR38, UR41, 0x3 ;  /* 0x0000002926040291 */ /* 0x000fe2000f8e18ff */
[----:B------:R-:W-:Y:S01]  /*4250*/  LOP3.LUT R2, R2, UR6, RZ, 0x3c, !PT ;  /* 0x0000000602027c12 */ /* 0x000fe2000f8e3cff */
[----:B------:R-:W-:Y:S02]  /*4260*/  ULEA UR6, UR5, UR45, 0xa ;  /* 0x0000002d05067291 */ /* 0x000fe4000f8e50ff */
[----:B------:R-:W-:Y:S01]  /*4270*/  UISETP.NE.AND UP0, UPT, UR37, UR42, UPT ;  /* 0x0000002a2500728c */ /* 0x000fe2000bf05270 */
[----:B-1----:R-:W-:Y:S01]  /*4280*/  @P0 SHF.L.U32 R0, R2, 0x1f, RZ ;  /* 0x0000001f02000819 */ /* 0x002fe200000006ff */
[----:B------:R-:W-:Y:S02]  /*4290*/  UIADD3 UR34, UPT, UPT, UR6, 0x2, URZ ;  /* 0x0000000206227890 */ /* 0x000fe4000fffe0ff */
[----:B------:R-:W-:Y:S01]  /*42a0*/  UIADD3 UR30, UPT, UPT, UR6, 0x4, URZ ;  /* 0x00000004061e7890 */ /* 0x000fe2000fffe0ff */
[----:B------:R2:W3:Y:S01]  /*42b0*/  @P0 SYNCS.PHASECHK.TRANS64.TRYWAIT P2, [UR4], R0 ;  /* 0x00000000ff0005a7 */ /* 0x0004e20008041104 */
[----:B------:R-:W-:Y:S02]  /*42c0*/  ULEA UR4, UR5, UR44, 0xa ;  /* 0x0000002c05047291 */ /* 0x000fe4000f8e50ff */
[----:B------:R-:W-:Y:S02]  /*42d0*/  UIADD3 UR26, UPT, UPT, UR6, 0x6, URZ ;  /* 0x00000006061a7890 */ /* 0x000fe4000fffe0ff */
        /* <DEDUP_REMOVED lines=10> */
[----:B------:R-:W-:Y:S01]  /*4380*/  UIADD3 UR8, UPT, UPT, UR4, 0x206, URZ ;  /* 0x0000020604087890 */ /* 0x000fe2000fffe0ff */
[----:B------:R-:W-:Y:S01]  /*4390*/  UMOV UR7, 0x40004040 ;  /* 0x4000404000077882 */ /* 0x000fe20000000000 */
[----:B------:R-:W-:Y:S01]  /*43a0*/  UMOV UR5, 0x40004040 ;  /* 0x4000404000057882 */ /* 0x000fe20000000000 */
[----:B------:R-:W-:Y:S01]  /*43b0*/  UMOV UR35, 0x40004040 ;  /* 0x4000404000237882 */ /* 0x000fe20000000000 */
[----:B------:R1:W-:Y:S01]  /*43c0*/  UTCHMMA.2CTA gdesc[UR4], gdesc[UR6], tmem[UR36], tmem[UR62], idesc[UR63], UP2 ;  /* 0x00ff3e06040075ea */ /* 0x0003e20009200024 */
[----:B------:R-:W-:Y:S01]  /*43d0*/  UPLOP3.LUT UP2, UPT, UPT, UPT, UPT, 0x80, 0x8 ;  /* 0x000000000008789c */ /* 0x000fe20003f4f070 */
[----:B------:R-:W-:Y:S01]  /*43e0*/  UMOV UR33, 0x40004040 ;  /* 0x4000404000217882 */ /* 0x000fe20000000000 */
[----:B------:R-:W-:Y:S01]  /*43f0*/  UMOV UR31, 0x40004040 ;  /* 0x40004040001f7882 */ /* 0x000fe20000000000 */
[----:B------:R2:W-:Y:S01]  /*4400*/  UTCHMMA.2CTA gdesc[UR32], gdesc[UR34], tmem[UR36], tmem[UR60], idesc[UR61], UPT ;  /* 0x00ff3c22200075ea */ /* 0x0005e2000ba00024 */
        /* <DEDUP_REMOVED lines=14> */
[----:B------:R-:W-:Y:S01]  /*44f0*/  UMOV UR9, 0x40004040 ;  /* 0x4000404000097882 */ /* 0x000fe20000000000 */
[----:B------:R2:W-:Y:S01]  /*4500*/  UTCHMMA.2CTA gdesc[UR12], gdesc[UR14], tmem[UR36], tmem[UR50], idesc[UR51], UPT ;  /* 0x00ff320e0c0075ea */ /* 0x0005e2000ba00024 */
[----:B------:R2:W-:Y:S01]  /*4510*/  UTCHMMA.2CTA gdesc[UR8], gdesc[UR10], tmem[UR36], tmem[UR48], idesc[UR49], UPT ;  /* 0x00ff300a080075ea */ /* 0x0005e2000ba00024 */
[----:B------:R2:W-:Y:S01]  /*4520*/  UTCBAR.2CTA.MULTICAST [UR40], URZ, UR43 ;  /* 0x000000ff280073e9 */ /* 0x0005e2000820082b */
[----:B-1----:R-:W-:Y:S01]  /*4530*/  UMOV UR5, UR38 ;  /* 0x0000002600057c82 */ /* 0x002fe20008000000 */
[----:B------:R-:W-:Y:S05]  /*4540*/  BRA.U UP0, `(.L_x_79) ;  /* 0xfffffffd00007547 */ /* 0x000fea000b83ffff */
.L_x_76:
[----:B------:R-:W-:Y:S01]  /*4550*/  UIADD3 UR4, UPT, UPT, UR46, 0xd0, URZ ;  /* 0x000000d02e047890 */ /* 0x000fe2000fffe0ff */
[----:B------:R-:W-:-:S08]  /*4560*/  UMOV UR37, UR42 ;  /* 0x0000002a00257c82 */ /* 0x000fd00008000000 */
[----:B------:R4:W-:Y:S01]  /*4570*/  UTCBAR.2CTA.MULTICAST [UR4], URZ, UR65 ;  /* 0x000000ff040073e9 */ /* 0x0009e20008200841 */
[----:B------:R-:W-:Y:S02]  /*4580*/  NOP ;  /* 0x0000000000007918 */ /* 0x000fe40000000000 */
.L_x_74:
[----:B----4-:R-:W-:Y:S01]  /*4590*/  UIADD3 UR4, UPT, UPT, UR47, 0x1, URZ ;  /* 0x000000012f047890 */ /* 0x010fe2000fffe0ff */
[----:B------:R-:W-:-:S03]  /*45a0*/  ISETP.NE.AND P0, PT, R8, 0x2, PT ;  /* 0x000000020800780c */ /* 0x000fc60003f05270 */
[----:B------:R-:W-:Y:S01]  /*45b0*/  UISETP.NE.AND UP0, UPT, UR4, 0x4, UPT ;  /* 0x000000040400788c */ /* 0x000fe2000bf05270 */
[----:B-12---:R-:W-:Y:S02]  /*45c0*/  SEL R0, RZ, 0x1, P0 ;  /* 0x00000001ff007807 */ /* 0x006fe40000000000 */
[----:B------:R-:W-:Y:S01]  /*45d0*/  SEL R8, R8, RZ, P0 ;  /* 0x000000ff08087207 */ /* 0x000fe20000000000 */
[----:B------:R-:W-:Y:S01]  /*45e0*/  USEL UR5, URZ, 0x1, UP0 ;  /* 0x00000001ff057887 */ /* 0x000fe20008000000 */
[----:B------:R-:W-:Y:S01]  /*45f0*/  LOP3.LUT R3, R3, R0, RZ, 0x3c, !PT ;  /* 0x0000000003037212 */ /* 0x000fe200078e3cff */
[----:B------:R-:W-:-:S04]  /*4600*/  USEL UR47, UR4, URZ, UP0 ;  /* 0x000000ff042f7287 */ /* 0x000fc80008000000 */
[----:B------:R-:W-:Y:S01]  /*4610*/  LOP3.LUT R9, R9, UR5, RZ, 0x3c, !PT ;  /* 0x0000000509097c12 */ /* 0x000fe2000f8e3cff */
[----:B------:R-:W-:Y:S07]  /*4620*/  @P1 BRA `(.L_x_80) ;  /* 0xfffffff800381947 */ /* 0x000fee000383ffff */
[----:B------:R-:W1:Y:S01]  /*4630*/  S2UR UR8, SR_CgaCtaId ;  /* 0x00000000000879c3 */ /* 0x000e620000008800 */
[----:B------:R-:W-:Y:S01]  /*4640*/  ELECT P0, URZ, PT ;  /* 0x0000000000ff782f */ /* 0x000fe20003800000 */
[----:B------:R-:W-:Y:S01]  /*4650*/  HFMA2 R0, -RZ, RZ, 0, 5.9604644775390625e-08 ;  /* 0x00000001ff007431 */ /* 0x000fe200000001ff */
[----:B------:R-:W-:-:S05]  /*4660*/  UMOV UR4, 0x40 ;  /* 0x0000004000047882 */ /* 0x000fca0000000000 */
[----:B------:R-:W-:Y:S01]  /*4670*/  UVIRTCOUNT.DEALLOC.SMPOOL 0x80 ;  /* 0x000000800000784c */ /* 0x000fe20000000000 */
[----:B------:R-:W-:Y:S02]  /*4680*/  UISETP.NE.AND UP1, UPT, UR68, URZ, UPT ;  /* 0x000000ff4400728c */ /* 0x000fe4000bf25270 */
[----:B-1----:R-:W-:-:S09]  /*4690*/  ULEA UR8, UR8, UR4, 0x18 ;  /* 0x0000000408087291 */ /* 0x002fd2000f8ec0ff */
[----:B------:R1:W-:Y:S01]  /*46a0*/  @P0 STS.U8 [UR8+0x1c], R0 ;  /* 0x00001c00ff000988 */ /* 0x0003e20008000008 */
[----:B------:R-:W-:Y:S05]  /*46b0*/  BRA.U UP1, `(.L_x_81) ;  /* 0x0000000101a07547 */ /* 0x000fea000b800000 */
[----:B------:R-:W-:Y:S01]  /*46c0*/  UIADD3 UR7, UPT, UPT, UR41, 0xf0, URZ ;  /* 0x000000f029077890 */ /* 0x000fe2000fffe0ff */
[----:B------:R-:W-:-:S03]  /*46d0*/  SHF.L.U32 R2, R9, 0x1f, RZ ;  /* 0x0000001f09027819 */ /* 0x000fc600000006ff */
[----:B------:R-:W-:-:S09]  /*46e0*/  ULEA UR4, UR47, UR7, 0x3 ;  /* 0x000000072f047291 */ /* 0x000fd2000f8e18ff */
[----:B------:R-:W2:Y:S02]  /*46f0*/  SYNCS.PHASECHK.TRANS64.TRYWAIT P0, [UR4], R2 ;  /* 0x00000002ff0075a7 */ /* 0x000ea40008001104 */
[----:B--2---:R-:W-:Y:S05]  /*4700*/  @!P0 BRA `(.L_x_82) ;  /* 0x0000005400648947 */ /* 0x004fea0003800000 */
.L_x_182:
        /* <DEDUP_REMOVED lines=9> */
.L_x_184:
        /* <DEDUP_REMOVED lines=9> */
.L_x_186:
[----:B------:R-:W-:-:S04]  /*4830*/  UIADD3 UR4, UPT, UPT, UR4, 0x1, URZ ;  /* 0x0000000104047890 */ /* 0x000fc8000fffe0ff */
[----:B------:R-:W-:-:S04]  /*4840*/  UISETP.NE.AND UP0, UPT, UR4, 0x4, UPT ;  /* 0x000000040400788c */ /* 0x000fc8000bf05270 */
[----:B------:R-:W-:Y:S02]  /*4850*/  USEL UR5, URZ, 0x1, UP0 ;  /* 0x00000001ff057887 */ /* 0x000fe40008000000 */
[----:B------:R-:W-:-:S04]  /*4860*/  USEL UR4, UR4, URZ, UP0 ;  /* 0x000000ff04047287 */ /* 0x000fc80008000000 */
[----:B------:R-:W-:Y:S01]  /*4870*/  ULEA UR4, UR4, UR7, 0x3 ;  /* 0x0000000704047291 */ /* 0x000fe2000f8e18ff */
[----:B------:R-:W-:-:S04]  /*4880*/  LOP3.LUT R2, R2, UR5, RZ, 0x3c, !PT ;  /* 0x0000000502027c12 */ /* 0x000fc8000f8e3cff */
[----:B------:R-:W-:Y:S01]  /*4890*/  SHF.L.U32 R2, R2, 0x1f, RZ ;  /* 0x0000001f02027819 */ /* 0x000fe200000006ff */
[----:B-1----:R-:W-:-:S04]  /*48a0*/  IMAD.U32 R0, RZ, RZ, UR4 ;  /* 0x00000004ff007e24 */ /* 0x002fc8000f8e00ff */
[----:B------:R1:W2:Y:S03]  /*48b0*/  SYNCS.PHASECHK.TRANS64.TRYWAIT P0, [R0+URZ], R2 ;  /* 0x00000002000075a7 */ /* 0x0002a600080011ff */
[----:B--2---:R-:W-:Y:S05]  /*48c0*/  @!P0 NANOSLEEP.SYNCS 0x989680 ;  /* 0x009896800000895d */ /* 0x004fea0003900000 */
[----:B------:R-:W2:Y:S02]  /*48d0*/  @!P0 SYNCS.PHASECHK.TRANS64 P0, [R0+URZ], R2 ;  /* 0x00000002000085a7 */ /* 0x000ea400080010ff */
[----:B--2---:R-:W-:Y:S05]  /*48e0*/  @P0 BRA `(.L_x_85) ;  /* 0x0000000000200947 */ /* 0x004fea0003800000 */
.L_x_86:
[----:B--2---:R2:W4:Y:S02]  /*48f0*/  SYNCS.PHASECHK.TRANS64.TRYWAIT P0, [R0+URZ], R2 ;  /* 0x00000002000075a7 */ /* 0x00452400080011ff */
[----:B----4-:R-:W-:Y:S05]  /*4900*/  @!P0 NANOSLEEP.SYNCS 0x989680 ;  /* 0x009896800000895d */ /* 0x010fea0003900000 */
[----:B------:R-:W4:Y:S02]  /*4910*/  @!P0 SYNCS.PHASECHK.TRANS64 P0, [R0+URZ], R2 ;  /* 0x00000002000085a7 */ /* 0x000f2400080010ff */
[----:B----4-:R-:W-:Y:S05]  /*4920*/  @!P0 BRA `(.L_x_86) ;  /* 0xfffffffc00f08947 */ /* 0x010fea000383ffff */
[----:B------:R-:W-:Y:S05]  /*4930*/  BRA `(.L_x_85) ;  /* 0x00000000000c7947 */ /* 0x000fea0003800000 */
.L_x_81:
[----:B------:R-:W-:-:S04]  /*4940*/  UIADD3 UR4, UPT, UPT, UR41, 0x130, URZ ;  /* 0x0000013029047890 */ /* 0x000fc8000fffe0ff */
[----:B------:R-:W-:-:S09]  /*4950*/  UPRMT UR4, UR69, 0x654, UR4 ;  /* 0x0000065445047896 */ /* 0x000fd20008000004 */
[----:B------:R-:W-:Y:S03]  /*4960*/  SYNCS.ARRIVE.TRANS64.RED.A1T0 RZ, [UR4], RZ ;  /* 0x000000ffffff79a7 */ /* 0x000fe60008100404 */
.L_x_85:
[----:B-12---:R-:W-:Y:S01]  /*4970*/  SHF.L.U32 R2, RZ, 0x1f, RZ ;  /* 0x0000001fff027819 */ /* 0x006fe200000006ff */
[----:B------:R-:W-:Y:S01]  /*4980*/  UIADD3 UR4, UPT, UPT, UR41, 0x130, URZ ;  /* 0x0000013029047890 */ /* 0x000fe2000fffe0ff */
[----:B------:R-:W-:Y:S02]  /*4990*/  PLOP3.LUT P0, PT, PT, PT, UP1, 0x80, 0x8 ;  /* 0x000000000008781c */ /* 0x000fe40003f0f018 */
[----:B------:R-:W1:Y:S02]  /*49a0*/  SYNCS.PHASECHK.TRANS64.TRYWAIT P1, [UR41+0x130], R2 ;  /* 0x00013002ff0075a7 */ /* 0x000e640008021129 */
[----:B-1----:R-:W-:Y:S09]  /*49b0*/  @!P1 BRA `(.L_x_87) ;  /* 0x0000005400009947 */ /* 0x002ff20003800000 */
.L_x_188:
[----:B------:R-:W-:Y:S01]  /*49c0*/  @!UP1 UPRMT UR4, UR69, 0x654, UR4 ;  /* 0x0000065445049896 */ /* 0x000fe20008000004 */
[----:B------:R-:W-:Y:S01]  /*49d0*/  UMOV UR5, 0xffff ;  /* 0x0000ffff00057882 */ /* 0x000fe20000000000 */
[----:B------:R-:W-:-:S07]  /*49e0*/  UMOV UR6, 0x1 ;  /* 0x0000000100067882 */ /* 0x000fce0000000000 */
[----:B------:R-:W-:Y:S01]  /*49f0*/  @!P0 SYNCS.ARRIVE.TRANS64.RED.A1T0 RZ, [UR4], RZ ;  /* 0x000000ffffff89a7 */ /* 0x000fe20008100404 */
[----:B------:R-:W-:Y:S01]  /*4a00*/  NOP ;  /* 0x0000000000007918 */ /* 0x000fe20000000000 */
[----:B-1----:R-:W1:Y:S01]  /*4a10*/  LDS R0, [UR8+0x14] ;  /* 0x00001408ff007984 */ /* 0x002e620008000800 */
[----:B------:R-:W-:-:S04]  /*4a20*/  ULOP3.LUT UR4, UR67, 0xffff, URZ, 0xc0, !UPT ;  /* 0x0000ffff43047892 */ /* 0x000fc8000f8ec0ff */
[----:B------:R-:W-:-:S04]  /*4a30*/  USHF.R.U32.HI UR4, URZ, 0x5, UR4 ;  /* 0x00000005ff047899 */ /* 0x000fc80008011604 */
[----:B------:R-:W-:Y:S02]  /*4a40*/  USHF.L.U32 UR5, UR5, UR4, URZ ;  /* 0x0000000405057299 */ /* 0x000fe400080006ff */
[----:B------:R-:W-:-:S04]  /*4a50*/  USHF.L.U32 UR4, UR6, UR4, URZ ;  /* 0x0000000406047299 */ /* 0x000fc800080006ff */
[----:B-1----:R-:W-:-:S04]  /*4a60*/  LOP3.LUT R0, R0, UR5, RZ, 0xc0, !PT ;  /* 0x0000000500007c12 */ /* 0x002fc8000f8ec0ff */
[----:B------:R-:W-:-:S13]  /*4a70*/  ISETP.NE.AND P0, PT, R0, UR5, PT ;  /* 0x0000000500007c0c */ /* 0x000fda000bf05270 */
[----:B------:R-:W-:Y:S05]  /*4a80*/  @P0 BRA `(.L_x_88) ;  /* 0x0000000000580947 */ /* 0x000fea0003800000 */
[----:B------:R-:W1:Y:S02]  /*4a90*/  LDS R0, [UR8+0x18] ;  /* 0x00001808ff007984 */ /* 0x000e640008000800 */
[----:B-1----:R-:W-:-:S04]  /*4aa0*/  LOP3.LUT R0, R0, UR4, RZ, 0xc0, !PT ;  /* 0x0000000400007c12 */ /* 0x002fc8000f8ec0ff */
[----:B------:R-:W-:-:S13]  /*4ab0*/  ISETP.NE.AND P0, PT, R0, UR4, PT ;  /* 0x0000000400007c0c */ /* 0x000fda000bf05270 */
[----:B------:R-:W-:Y:S05]  /*4ac0*/  @P0 BRA `(.L_x_89) ;  /* 0x00000000003c0947 */ /* 0x000fea0003800000 */
[----:B------:R-:W1:Y:S01]  /*4ad0*/  S2R R2, SR_LANEID ;  /* 0x0000000000027919 */ /* 0x000e620000000000 */
[----:B------:R-:W-:-:S06]  /*4ae0*/  ULOP3.LUT UR5, URZ, UR5, URZ, 0x33, !UPT ;  /* 0x00000005ff057292 */ /* 0x000fcc000f8e33ff */
[----:B------:R-:W-:-:S04]  /*4af0*/  IMAD.U32 R0, RZ, RZ, UR5 ;  /* 0x00000005ff007e24 */ /* 0x000fc8000f8e00ff */
[----:B------:R2:W4:Y:S02]  /*4b00*/  REDUX UR7, R0 ;  /* 0x00000000000773c4 */ /* 0x0005240000000000 */
[----:B------:R1:W-:Y:S01]  /*4b10*/  UTCATOMSWS.AND URZ, UR5 ;  /* 0x0000000500ff79e3 */ /* 0x0003e20008000000 */
[----:B--2---:R-:W-:Y:S01]  /*4b20*/  LOP3.LUT R0, RZ, UR4, RZ, 0x33, !PT ;  /* 0x00000004ff007c12 */ /* 0x004fe2000f8e33ff */
[----:B------:R-:W-:Y:S02]  /*4b30*/  VOTEU.ANY UR4, UPT, PT ;  /* 0x0000000000047886 */ /* 0x000fe400038e0100 */
[----:B------:R-:W-:Y:S02]  /*4b40*/  UFLO.U32 UR4, UR4 ;  /* 0x00000004000472bd */ /* 0x000fe400080e0000 */
[----:B------:R-:W2:Y:S04]  /*4b50*/  REDUX UR6, R0 ;  /* 0x00000000000673c4 */ /* 0x000ea80000000000 */
[----:B-1----:R-:W-:-:S02]  /*4b60*/  ISETP.EQ.U32.AND P0, PT, R2, UR4, PT ;  /* 0x0000000402007c0c */ /* 0x002fc4000bf02070 */
[----:B----4-:R-:W-:-:S11]  /*4b70*/  MOV R2, UR7 ;  /* 0x0000000700027c02 */ /* 0x010fd60008000f00 */
[----:B------:R1:W-:Y:S01]  /*4b80*/  @P0 ATOMS.AND RZ, [UR8+0x14], R2 ;  /* 0x00001402ffff098c */ /* 0x0003e2000a800008 */
[----:B--2---:R-:W-:-:S05]  /*4b90*/  IMAD.U32 R0, RZ, RZ, UR6 ;  /* 0x00000006ff007e24 */ /* 0x004fca000f8e00ff */
[----:B------:R1:W-:Y:S01]  /*4ba0*/  @P0 ATOMS.AND RZ, [UR8+0x18], R0 ;  /* 0x00001800ffff098c */ /* 0x0003e2000a800008 */
[----:B------:R-:W-:Y:S05]  /*4bb0*/  BRA `(.L_x_90) ;  /* 0x0000000000147947 */ /* 0x000fea0003800000 */
.L_x_89:
[----:B------:R-:W-:Y:S02]  /*4bc0*/  MOV R2, 0x4be0 ;  /* 0x00004be000027802 */ /* 0x000fe40000000f00 */
[----:B---3-5:R-:W-:Y:S05]  /*4bd0*/  CALL.REL.NOINC `($__internal_0_$__cuda_sm10x_tcgen05_guardrail_trap_col_being_dealloced_not_returned_by_alloc) ;  /* 0x0000005400e07944 */ /* 0x028fea0003c00000 */
[----:B------:R-:W-:Y:S05]  /*4be0*/  BRA `(.L_x_90) ;  /* 0x0000000000087947 */ /* 0x000fea0003800000 */
.L_x_88:
[----:B------:R-:W-:Y:S02]  /*4bf0*/  MOV R2, 0x4c10 ;  /* 0x00004c1000027802 */ /* 0x000fe40000000f00 */
[----:B---3-5:R-:W-:Y:S05]  /*4c00*/  CALL.REL.NOINC `($__internal_2_$__cuda_sm10x_tcgen05_guardrail_trap_unallocated_columns_being_dealloced) ;  /* 0x0000005400ec7944 */ /* 0x028fea0003c00000 */
.L_x_90:
[----:B------:R-:W-:Y:S01]  /*4c10*/  NOP ;  /* 0x0000000000007918 */ /* 0x000fe20000000000 */
[----:B------:R-:W-:Y:S05]  /*4c20*/  EXIT ;  /* 0x000000000000794d */ /* 0x000fea0003800000 */
.L_x_61:
[----:B------:R-:W-:-:S09]  /*4c30*/  UISETP.NE.OR UP0, UPT, UR22, 0x3, !UP3 ;  /* 0x000000031600788c */ /* 0x000fd2000df05670 */
[----:B------:R-:W-:Y:S05]  /*4c40*/  BRA.U UP0, `(.L_x_91) ;  /* 0x0000001100b87547 */ /* 0x000fea000b800000 */
[----:B------:R-:W1:Y:S01]  /*4c50*/  LDCU UR31, c[0x0][0x370] ;  /* 0x00006e00ff1f77ac */ /* 0x000e620008000800 */
[----:B------:R-:W2:Y:S01]  /*4c60*/  LDC.64 R16, c[0x0][0x348] ;  /* 0x0000d200ff107b82 */ /* 0x000ea20000000a00 */
[----:B------:R-:W-:Y:S02]  /*4c70*/  HFMA2 R13, -RZ, RZ, 0, 0 ;  /* 0x00000000ff0d7431 */ /* 0x000fe400000001ff */
[----:B------:R-:W-:Y:S01]  /*4c80*/  IMAD.MOV.U32 R15, RZ, RZ, 0x1 ;  /* 0x00000001ff0f7424 */ /* 0x000fe200078e00ff */
[----:B------:R-:W1:Y:S01]  /*4c90*/  LDCU.128 UR48, c[0x0][0xb10] ;  /* 0x00016200ff3077ac */ /* 0x000e620008000c00 */
[----:B------:R-:W-:Y:S01]  /*4ca0*/  IMAD.MOV.U32 R14, RZ, RZ, RZ ;  /* 0x000000ffff0e7224 */ /* 0x000fe200078e00ff */
[----:B------:R-:W-:Y:S01]  /*4cb0*/  MOV R7, 0x1000 ;  /* 0x0000100000077802 */ /* 0x000fe20000000f00 */
[----:B------:R-:W3:Y:S01]  /*4cc0*/  LDCU UR30, c[0x0][0x374] ;  /* 0x00006e80ff1e77ac */ /* 0x000ee20008000800 */
[----:B------:R-:W4:Y:S01]  /*4cd0*/  LDC.64 R2, c[0x0][0x888] ;  /* 0x00022200ff027b82 */ /* 0x000f220000000a00 */
[----:B------:R-:W3:Y:S01]  /*4ce0*/  LDCU UR15, c[0x0][0xb0c] ;  /* 0x00016180ff0f77ac */ /* 0x000ee20008000800 */
[----:B------:R-:W2:Y:S06]  /*4cf0*/  LDCU UR46, c[0x0][0xb20] ;  /* 0x00016400ff2e77ac */ /* 0x000eac0008000800 */
[----:B------:R-:W4:Y:S01]  /*4d00*/  LDC.64 R4, c[0x0][0x890] ;  /* 0x00022400ff047b82 */ /* 0x000f220000000a00 */
[----:B------:R-:W2:Y:S01]  /*4d10*/  LDCU UR4, c[0x0][0xb30] ;  /* 0x00016600ff0477ac */ /* 0x000ea20008000800 */
[----:B------:R-:W-:Y:S01]  /*4d20*/  UMOV UR21, 0x400 ;  /* 0x0000040000157882 */ /* 0x000fe20000000000 */
[----:B-1----:R-:W-:-:S02]  /*4d30*/  UIMAD.WIDE.U32 UR6, UR31, UR48, URZ ;  /* 0x000000301f0672a5 */ /* 0x002fc4000f8e00ff */
[----:B---3--:R-:W-:Y:S02]  /*4d40*/  UIMAD.WIDE.U32 UR8, UR30, UR51, URZ ;  /* 0x000000331e0872a5 */ /* 0x008fe4000f8e00ff */
[----:B------:R-:W-:Y:S02]  /*4d50*/  ULEA UR21, UR52, UR21, 0x18 ;  /* 0x0000001534157291 */ /* 0x000fe4000f8ec0ff */
[----:B------:R-:W-:Y:S02]  /*4d60*/  UPLOP3.LUT UP2, UPT, UPT, UPT, UPT, 0x40, 0x4 ;  /* 0x000000000004789c */ /* 0x000fe40003f4e870 */
[----:B------:R-:W-:Y:S01]  /*4d70*/  UIADD3 UR37, UPT, UPT, UR21, 0x78, URZ ;  /* 0x0000007815257890 */ /* 0x000fe2000fffe0ff */
[----:B------:R-:W-:Y:S01]  /*4d80*/  UMOV UR6, UR7 ;  /* 0x0000000700067c82 */ /* 0x000fe20008000000 */
[----:B------:R-:W-:Y:S01]  /*4d90*/  UMOV UR38, UR9 ;  /* 0x0000000900267c82 */ /* 0x000fe20008000000 */
[----:B------:R-:W-:Y:S02]  /*4da0*/  UISETP.GE.AND UP0, UPT, UR45, 0x1, UPT ;  /* 0x000000012d00788c */ /* 0x000fe4000bf06270 */
[----:B------:R-:W-:Y:S01]  /*4db0*/  UISETP.NE.AND UP4, UPT, UR45, 0x1, UPT ;  /* 0x000000012d00788c */ /* 0x000fe2000bf85270 */
[----:B------:R-:W1:Y:S01]  /*4dc0*/  LDCU.64 UR22, c[0x0][0xb28] ;  /* 0x00016500ff1677ac */ /* 0x000e620008000a00 */
[----:B------:R-:W-:-:S02]  /*4dd0*/  UISETP.NE.AND UP6, UPT, UR15, 0x1, UPT ;  /* 0x000000010f00788c */ /* 0x000fc4000bfc5270 */
[----:B------:R-:W-:Y:S02]  /*4de0*/  UISETP.NE.AND UP5, UPT, UR50, 0x1, UPT ;  /* 0x000000013200788c */ /* 0x000fe4000bfa5270 */
[----:B------:R-:W-:Y:S02]  /*4df0*/  UIADD3 UR41, UPT, UPT, UR21, 0x60, URZ ;  /* 0x0000006015297890 */ /* 0x000fe4000fffe0ff */
[----:B------:R-:W-:Y:S02]  /*4e00*/  UIADD3 UR33, UPT, UPT, UR21, 0x68, URZ ;  /* 0x0000006815217890 */ /* 0x000fe4000fffe0ff */
[----:B------:R-:W-:Y:S02]  /*4e10*/  UIADD3 UR25, UPT, UPT, UR21, 0x70, URZ ;  /* 0x0000007015197890 */ /* 0x000fe4000fffe0ff */
[----:B------:R-:W-:Y:S02]  /*4e20*/  UPRMT UR37, UR52, 0x654, UR37 ;  /* 0x0000065434257896 */ /* 0x000fe40008000025 */
[----:B------:R-:W-:-:S02]  /*4e30*/  USHF.R.U32.HI UR39, URZ, UR49, UR6 ;  /* 0x00000031ff277299 */ /* 0x000fc40008011606 */
[----:B--2---:R-:W-:Y:S02]  /*4e40*/  USHF.R.U32.HI UR38, URZ, UR46, UR38 ;  /* 0x0000002eff267299 */ /* 0x004fe40008011626 */
[----:B------:R-:W-:-:S11]  /*4e50*/  UISETP.NE.AND UP3, UPT, UR4, 0x1, UPT ;  /* 0x000000010400788c */ /* 0x000fd6000bf65270 */
.L_x_102:
[C---:B------:R-:W-:Y:S02]  /*4e60*/  LEA R12, R14.reuse, UR21, 0x3 ;  /* 0x000000150e0c7c11 */ /* 0x040fe4000f8e18ff */
[----:B------:R-:W-:Y:S02]  /*4e70*/  SHF.L.U32 R0, R13, 0x1f, RZ ;  /* 0x0000001f0d007819 */ /* 0x000fe400000006ff */
[----:B------:R-:W-:Y:S02]  /*4e80*/  LEA R8, R14, UR21, 0x4 ;  /* 0x000000150e087c11 */ /* 0x000fe4000f8e20ff */
[----:B--2---:R-:W2:Y:S02]  /*4e90*/  SYNCS.PHASECHK.TRANS64.TRYWAIT P0, [R12+URZ+0xb0], R0 ;  /* 0x0000b0000c0075a7 */ /* 0x004ea400080011ff */
[----:B--2---:R-:W-:Y:S05]  /*4ea0*/  @!P0 BRA `(.L_x_92) ;  /* 0x0000004c00dc8947 */ /* 0x004fea0003800000 */
.L_x_189:
[----:B------:R-:W3:Y:S01]  /*4eb0*/  LDS.128 R8, [R8+0x140] ;  /* 0x0001400008087984 */ /* 0x000ee20000000c00 */
[----:B------:R-:W-:Y:S01]  /*4ec0*/  UISETP.GE.AND UP0, UPT, UR45, 0x1, UPT ;  /* 0x000000012d00788c */ /* 0x000fe2000bf06270 */
[----:B------:R-:W-:Y:S01]  /*4ed0*/  @!PT LDS RZ, [RZ] ;  /* 0x00000000fffff984 */ /* 0x000fe20000000800 */
[----:B------:R-:W-:Y:S01]  /*4ee0*/  @!PT LDS RZ, [RZ] ;  /* 0x00000000fffff984 */ /* 0x000fe20000000800 */
[----:B------:R-:W-:Y:S01]  /*4ef0*/  @!PT LDS RZ, [RZ] ;  /* 0x00000000fffff984 */ /* 0x000fe20000000800 */
[----:B------:R-:W-:Y:S01]  /*4f00*/  @!PT LDS RZ, [RZ] ;  /* 0x00000000fffff984 */ /* 0x000fe20000000800 */
[----:B------:R1:W-:Y:S06]  /*4f10*/  MEMBAR.ALL.CTA ;  /* 0x0000000000007992 */ /* 0x0003ec0000008000 */
[----:B-1----:R-:W1:Y:S01]  /*4f20*/  FENCE.VIEW.ASYNC.S ;  /* 0x00000000000073c6 */ /* 0x002e620000000000 */
[----:B---3--:R-:W-:Y:S11]  /*4f30*/  LOP3.LUT P0, RZ, R10, 0x1, RZ, 0xc0, !PT ;  /* 0x000000010aff7812 */ /* 0x008ff6000780c0ff */
[----:B------:R-:W-:Y:S02]  /*4f40*/  @!UPT UIADD3 URZ, UPT, UPT, URZ, URZ, URZ ;  /* 0x000000fffffff290 */ /* 0x000fe4000fffe0ff */
[----:B-1----:R-:W-:Y:S01]  /*4f50*/  VOTEU.ANY UP1, P0 ;  /* 0x0000000000ff7886 */ /* 0x002fe20000020100 */
[----:B------:R-:W-:Y:S11]  /*4f60*/  PLOP3.LUT P0, PT, PT, PT, UP1, 0x80, 0x8 ;  /* 0x000000000008781c */ /* 0x000ff60003f0f018 */
[----:B------:R-:W-:Y:S02]  /*4f70*/  @!UPT UIADD3 URZ, UPT, UPT, URZ, URZ, URZ ;  /* 0x000000fffffff290 */ /* 0x000fe4000fffe0ff */
[----:B--2---:R-:W-:Y:S02]  /*4f80*/  @P0 SHF.R.U32.HI R0, RZ, 0x10, R9 ;  /* 0x00000010ff000819 */ /* 0x004fe40000011609 */
[----:B------:R-:W-:Y:S02]  /*4f90*/  @P0 MOV R6, R8 ;  /* 0x0000000800060202 */ /* 0x000fe40000000f00 */
[----:B------:R-:W-:Y:S01]  /*4fa0*/  @P0 R2UR UR4, R0 ;  /* 0x00000000000402ca */ /* 0x000fe200000e0000 */
[----:B------:R-:W-:Y:S01]  /*4fb0*/  VIADD R0, R12, 0xc0 ;  /* 0x000000c00c007836 */ /* 0x000fe20000000000 */
[----:B------:R-:W-:Y:S02]  /*4fc0*/  @P0 LOP3.LUT R8, R9, 0xffff, RZ, 0xc0, !PT ;  /* 0x0000ffff09080812 */ /* 0x000fe400078ec0ff */
[----:B------:R-:W-:Y:S02]  /*4fd0*/  @P0 R2UR UR6, R6 ;  /* 0x00000000060602ca */ /* 0x000fe400000e0000 */
[----:B------:R-:W-:Y:S02]  /*4fe0*/  PRMT R0, RZ, 0x654, R0 ;  /* 0x00000654ff007816 */ /* 0x000fe40000000000 */
[----:B------:R-:W-:Y:S02]  /*4ff0*/  @P0 R2UR UR5, R8 ;  /* 0x00000000080502ca */ /* 0x000fe400000e0000 */
[----:B------:R1:W-:Y:S03]  /*5000*/  SYNCS.ARRIVE.TRANS64.RED.A1T0 RZ, [R0+URZ], RZ ;  /* 0x000000ff00ff79a7 */ /* 0x0003e600081004ff */
[----:B------:R-:W-:Y:S04]  /*5010*/  @UP1 UMOV UR29, UR4 ;  /* 0x00000004001d1c82 */ /* 0x000fe80008000000 */
[----:B------:R-:W-:Y:S04]  /*5020*/  @UP1 UMOV UR14, UR6 ;  /* 0x00000006000e1c82 */ /* 0x000fe80008000000 */
[----:B------:R-:W-:Y:S01]  /*5030*/  @UP1 UMOV UR13, UR5 ;  /* 0x00000005000d1c82 */ /* 0x000fe20008000000 */
[----:B------:R-:W-:Y:S05]  /*5040*/  BRA.U !UP0, `(.L_x_93) ;  /* 0x0000000108a47547 */ /* 0x000fea000b800000 */
[----:B------:R-:W-:Y:S02]  /*5050*/  UIMAD.WIDE.U32 UR16, UR13, UR51, URZ ;  /* 0x000000330d1072a5 */ /* 0x000fe4000f8e00ff */
[----:B------:R-:W-:Y:S02]  /*5060*/  UIMAD.WIDE.U32 UR18, UR14, UR48, URZ ;  /* 0x000000300e1272a5 */ /* 0x000fe4000f8e00ff */
[----:B------:R-:W-:Y:S02]  /*5070*/  USEL UR4, UR30, UR38, !UP5 ;  /* 0x000000261e047287 */ /* 0x000fe4000e800000 */
[----:B------:R-:W-:Y:S02]  /*5080*/  USEL UR7, UR31, UR39, !UP6 ;  /* 0x000000271f077287 */ /* 0x000fe4000f000000 */
[----:B------:R-:W-:Y:S02]  /*5090*/  UIMAD.WIDE.U32 UR8, UR4, UR22, URZ ;  /* 0x00000016040872a5 */ /* 0x000fe4000f8e00ff */
[----:B------:R-:W-:Y:S01]  /*50a0*/  UIMAD.WIDE.U32 UR10, UR7, UR22, URZ ;  /* 0x00000016070a72a5 */ /* 0x000fe2000f8e00ff */
[----:B------:R-:W-:Y:S02]  /*50b0*/  UMOV UR5, UR17 ;  /* 0x0000001100057c82 */ /* 0x000fe40008000000 */
[----:B------:R-:W-:Y:S03]  /*50c0*/  USHF.R.U32.HI UR6, URZ, UR46, UR5 ;  /* 0x0000002eff067299 */ /* 0x000fe60008011605 */
[----:B------:R-:W-:Y:S01]  /*50d0*/  UMOV UR5, UR19 ;  /* 0x0000001300057c82 */ /* 0x000fe20008000000 */
[----:B------:R-:W-:Y:S02]  /*50e0*/  USEL UR6, UR13, UR6, !UP5 ;  /* 0x000000060d067287 */ /* 0x000fe4000e800000 */
[----:B------:R-:W-:Y:S03]  /*50f0*/  USHF.R.U32.HI UR12, URZ, UR49, UR5 ;  /* 0x00000031ff0c7299 */ /* 0x000fe60008011605 */
[----:B------:R-:W-:Y:S02]  /*5100*/  UMOV UR5, UR9 ;  /* 0x0000000900057c82 */ /* 0x000fe40008000000 */
[----:B------:R-:W-:Y:S03]  /*5110*/  @UP4 USHF.R.U32.HI UR4, URZ, UR23, UR5 ;  /* 0x00000017ff044299 */ /* 0x000fe60008011605 */
[----:B------:R-:W-:Y:S01]  /*5120*/  UMOV UR5, UR11 ;  /* 0x0000000b00057c82 */ /* 0x000fe20008000000 */
[----:B------:R-:W-:Y:S02]  /*5130*/  UIMAD UR4, UR45, UR4, URZ ;  /* 0x000000042d0472a4 */ /* 0x000fe4000f8e02ff */
[----:B------:R-:W-:Y:S02]  /*5140*/  @UP4 USHF.R.U32.HI UR7, URZ, UR23, UR5 ;  /* 0x00000017ff074299 */ /* 0x000fe40008011605 */
[----:B------:R-:W-:Y:S02]  /*5150*/  UIMAD.WIDE.U32 UR10, UR6, UR22, URZ ;  /* 0x00000016060a72a5 */ /* 0x000fe4000f8e00ff */
[----:B------:R-:W-:Y:S02]  /*5160*/  USEL UR5, UR14, UR12, !UP6 ;  /* 0x0000000c0e057287 */ /* 0x000fe4000f000000 */
[----:B------:R-:W-:Y:S02]  /*5170*/  UIMAD UR8, UR45, UR7, URZ ;  /* 0x000000072d0872a4 */ /* 0x000fe4000f8e02ff */
[----:B------:R-:W-:Y:S03]  /*5180*/  UISETP.GE.AND UP0, UPT, UR6, UR4, UPT ;  /* 0x000000040600728c */ /* 0x000fe6000bf06270 */
[----:B------:R-:W-:Y:S01]  /*5190*/  UMOV UR4, UR11 ;  /* 0x0000000b00047c82 */ /* 0x000fe20008000000 */
[----:B------:R-:W-:Y:S02]  /*51a0*/  UISETP.GE.OR UP0, UPT, UR5, UR8, UP0 ;  /* 0x000000080500728c */ /* 0x000fe40008706670 */
[----:B------:R-:W-:Y:S02]  /*51b0*/  USHF.R.U32.HI UR4, URZ, UR23, UR4 ;  /* 0x00000017ff047299 */ /* 0x000fe40008011604 */
[----:B------:R-:W-:Y:S02]  /*51c0*/  UIMAD.WIDE.U32 UR8, UR5, UR22, URZ ;  /* 0x00000016050872a5 */ /* 0x000fe4000f8e00ff */
[----:B------:R-:W-:Y:S04]  /*51d0*/  USEL UR10, UR6, UR4, !UP4 ;  /* 0x00000004060a7287 */ /* 0x000fe8000e000000 */
[----:B------:R-:W-:Y:S01]  /*51e0*/  UIADD3 UR11, UPT, UPT, -UR10, URZ, URZ ;  /* 0x000000ff0a0b7290 */ /* 0x000fe2000fffe1ff */
[----:B------:R-:W-:Y:S02]  /*51f0*/  @!UP0 UMOV UR4, UR9 ;  /* 0x0000000900048c82 */ /* 0x000fe40008000000 */
[----:B------:R-:W-:Y:S02]  /*5200*/  @!UP0 USHF.R.U32.HI UR4, URZ, UR23, UR4 ;  /* 0x00000017ff048299 */ /* 0x000fe40008011604 */
[----:B------:R-:W-:Y:S02]  /*5210*/  UIMAD UR8, UR45, UR11, UR6 ;  /* 0x0000000b2d0872a4 */ /* 0x000fe4000f8e0206 */
[----:B------:R-:W-:Y:S04]  /*5220*/  @!UP0 USEL UR4, UR5, UR4, !UP4 ;  /* 0x0000000405048287 */ /* 0x000fe8000e000000 */
[----:B------:R-:W-:Y:S02]  /*5230*/  @!UP0 UIMAD UR7, UR7, UR8, UR4 ;  /* 0x00000008070782a4 */ /* 0x000fe4000f8e0204 */
[----:B------:R-:W-:Y:S02]  /*5240*/  @!UP0 UIADD3 UR9, UPT, UPT, UR10, -UR4, URZ ;  /* 0x800000040a098290 */ /* 0x000fe4000fffe0ff */
[----:B------:R-:W-:Y:S02]  /*5250*/  UIADD3 UR8, UPT, UPT, -UR6, URZ, URZ ;  /* 0x000000ff06087290 */ /* 0x000fe4000fffe1ff */
[----:B------:R-:W-:Y:S02]  /*5260*/  UIADD3 UR4, UPT, UPT, -UR5, URZ, URZ ;  /* 0x000000ff05047290 */ /* 0x000fe4000fffe1ff */
[----:B------:R-:W-:Y:S03]  /*5270*/  @!UP0 UIMAD UR6, UR9, UR45, UR5 ;  /* 0x0000002d090682a4 */ /* 0x000fe6000f8e0205 */
[----:B------:R-:W-:Y:S01]  /*5280*/  @!UP0 UMOV UR5, UR7 ;  /* 0x0000000700058c82 */ /* 0x000fe20008000000 */
[----:B------:R-:W-:Y:S02]  /*5290*/  UIMAD UR7, UR15, UR4, UR14 ;  /* 0x000000040f0772a4 */ /* 0x000fe4000f8e020e */
[----:B------:R-:W-:Y:S02]  /*52a0*/  UIMAD UR4, UR50, UR8, UR13 ;  /* 0x00000008320472a4 */ /* 0x000fe4000f8e020d */
[----:B------:R-:W-:Y:S02]  /*52b0*/  UIMAD UR14, UR5, UR15, UR7 ;  /* 0x0000000f050e72a4 */ /* 0x000fe4000f8e0207 */
[----:B------:R-:W-:Y:S11]  /*52c0*/  UIMAD UR13, UR6, UR50, UR4 ;  /* 0x00000032060d72a4 */ /* 0x000ff6000f8e0204 */
[----:B------:R-:W-:Y:S01]  /*52d0*/  @!UPT UIADD3 URZ, UPT, UPT, URZ, URZ, URZ ;  /* 0x000000fffffff290 */ /* 0x000fe2000fffe0ff */
.L_x_93:
[----:B------:R-:W2:Y:S01]  /*52e0*/  @!UP3 LDCU.128 UR8, c[0x0][0xb10] ;  /* 0x00016200ff08b7ac */ /* 0x000ea20008000c00 */
[C---:B----4-:R-:W-:Y:S02]  /*52f0*/  ISETP.NE.U32.AND P1, PT, R4.reuse, RZ, PT ;  /* 0x000000ff0400720c */ /* 0x050fe40003f25070 */
[----:B------:R-:W-:Y:S02]  /*5300*/  ISETP.NE.U32.AND P0, PT, R4, RZ, PT ;  /* 0x000000ff0400720c */ /* 0x000fe40003f05070 */
[C---:B------:R-:W-:Y:S02]  /*5310*/  ISETP.NE.AND.EX P1, PT, R5.reuse, RZ, PT, P1 ;  /* 0x000000ff0500720c */ /* 0x040fe40003f25310 */
[----:B------:R-:W-:Y:S01]  /*5320*/  ISETP.NE.AND.EX P0, PT, R5, RZ, PT, P0 ;  /* 0x000000ff0500720c */ /* 0x000fe20003f05300 */
[----:B------:R-:W3:Y:S01]  /*5330*/  @!UP3 LDCU UR5, c[0x0][0xb0c] ;  /* 0x00016180ff05b7ac */ /* 0x000ee20008000800 */
[----:B------:R-:W-:Y:S01]  /*5340*/  SHF.L.U32 R9, R15, 0x1f, RZ ;  /* 0x0000001f0f097819 */ /* 0x000fe200000006ff */
[----:B------:R-:W-:Y:S02]  /*5350*/  USHF.L.U32 UR42, UR24, 0x7, URZ ;  /* 0x00000007182a7899 */ /* 0x000fe400080006ff */
[----:B------:R-:W-:Y:S02]  /*5360*/  USHF.L.U32 UR43, UR20, 0x6, URZ ;  /* 0x00000006142b7899 */ /* 0x000fe400080006ff */
[----:B--2---:R-:W-:Y:S07]  /*5370*/  UIMAD.WIDE.U32 UR6, UR14, UR8, URZ ;  /* 0x000000080e0672a5 */ /* 0x004fee000f8e00ff */
[----:B------:R-:W-:Y:S01]  /*5380*/  @!UP3 UMOV UR4, UR7 ;  /* 0x000000070004bc82 */ /* 0x000fe20008000000 */
[----:B---3--:R-:W-:Y:S02]  /*5390*/  @!UP3 UISETP.NE.AND UP0, UPT, UR5, 0x1, UPT ;  /* 0x000000010500b88c */ /* 0x008fe4000bf05270 */
[----:B------:R-:W-:Y:S02]  /*53a0*/  @!UP3 USHF.R.U32.HI UR4, URZ, UR9, UR4 ;  /* 0x00000009ff04b299 */ /* 0x000fe40008011604 */
[----:B------:R-:W-:Y:S02]  /*53b0*/  UIMAD.WIDE.U32 UR6, UR13, UR11, URZ ;  /* 0x0000000b0d0672a5 */ /* 0x000fe4000f8e00ff */
[----:B------:R-:W-:Y:S02]  /*53c0*/  @!UP3 USEL UR8, UR14, UR4, !UP0 ;  /* 0x000000040e08b287 */ /* 0x000fe4000c000000 */
[----:B------:R-:W-:Y:S03]  /*53d0*/  @!UP3 UISETP.NE.AND UP0, UPT, UR10, 0x1, UPT ;  /* 0x000000010a00b88c */ /* 0x000fe6000bf05270 */
[----:B------:R-:W-:Y:S02]  /*53e0*/  @!UP3 UMOV UR6, UR7 ;  /* 0x000000070006bc82 */ /* 0x000fe40008000000 */
[----:B------:R-:W2:Y:S02]  /*53f0*/  @!UP3 LDCU UR4, c[0x0][0xb20] ;  /* 0x00016400ff04b7ac */ /* 0x000ea40008000800 */
[----:B--2---:R-:W-:Y:S04]  /*5400*/  @!UP3 USHF.R.U32.HI UR6, URZ, UR4, UR6 ;  /* 0x00000004ff06b299 */ /* 0x004fe80008011606 */
[----:B------:R-:W-:Y:S04]  /*5410*/  @!UP3 USEL UR6, UR13, UR6, !UP0 ;  /* 0x000000060d06b287 */ /* 0x000fe8000c000000 */
[----:B------:R-:W-:Y:S02]  /*5420*/  @!UP3 UIADD3 UR4, UPT, UPT, -UR8, UR6, URZ ;  /* 0x000000060804b290 */ /* 0x000fe4000fffe1ff */
[----:B------:R-:W-:Y:S02]  /*5430*/  @!UP3 UIADD3 UR6, UPT, UPT, UR8, -UR6, URZ ;  /* 0x800000060806b290 */ /* 0x000fe4000fffe0ff */
[----:B------:R-:W-:Y:S02]  /*5440*/  @!UP3 UIMAD UR14, UR4, UR5, UR14 ;  /* 0x00000005040eb2a4 */ /* 0x000fe4000f8e020e */
[----:B------:R-:W-:Y:S01]  /*5450*/  @!UP3 UIMAD UR13, UR6, UR10, UR13 ;  /* 0x0000000a060db2a4 */ /* 0x000fe2000f8e020d */
[----:B------:R-:W-:Y:S11]  /*5460*/  BRA.U UP2, `(.L_x_94) ;  /* 0x0000000102107547 */ /* 0x000ff6000b800000 */
[----:B------:R-:W-:Y:S04]  /*5470*/  MOV R6, UR54 ;  /* 0x0000003600067c02 */ /* 0x000fe80008000f00 */
[----:B------:R-:W-:Y:S04]  /*5480*/  SHF.L.U32 R6, R6, 0x1f, RZ ;  /* 0x0000001f06067819 */ /* 0x000fe800000006ff */
[----:B------:R-:W2:Y:S02]  /*5490*/  SYNCS.PHASECHK.TRANS64.TRYWAIT P2, [UR21+0xa8], R6 ;  /* 0x0000a806ff0075a7 */ /* 0x000ea40008041115 */
[----:B--2---:R-:W-:Y:S05]  /*54a0*/  @!P2 BRA `(.L_x_95) ;  /* 0x000000480070a947 */ /* 0x004fea0003800000 */
.L_x_94:
[----:B------:R-:W-:Y:S05]  /*54b0*/  @!P1 BRA `(.L_x_96) ;  /* 0x0000000000309947 */ /* 0x000fea0003800000 */
[----:B------:R-:W-:Y:S01]  /*54c0*/  ISETP.NE.U32.AND P1, PT, R2, RZ, PT ;  /* 0x000000ff0200720c */ /* 0x000fe20003f25070 */
[----:B------:R-:W2:Y:S01]  /*54d0*/  LDCU.64 UR4, c[0x0][0x358] ;  /* 0x00006b00ff0477ac */ /* 0x000ea20008000a00 */
[----:B------:R-:W-:Y:S02]  /*54e0*/  IMAD.MOV.U32 R50, RZ, RZ, 0x1 ;  /* 0x00000001ff327424 */ /* 0x000fe400078e00ff */
[----:B------:R-:W-:Y:S11]  /*54f0*/  ISETP.NE.AND.EX P1, PT, R3, RZ, PT, P1 ;  /* 0x000000ff0300720c */ /* 0x000ff60003f25310 */
[----:B------:R-:W-:Y:S02]  /*5500*/  @!UPT UIADD3 URZ, UPT, UPT, URZ, URZ, URZ ;  /* 0x000000fffffff290 */ /* 0x000fe4000fffe0ff */
[----:B------:R-:W3:Y:S01]  /*5510*/  @P1 LDC.64 R10, c[0x0][0x888] ;  /* 0x00022200ff0a1b82 */ /* 0x000ee20000000a00 */
[----:B-1----:R-:W-:Y:S04]  /*5520*/  @P1 IMAD R0, R4, UR36, RZ ;  /* 0x0000002404001c24 */ /* 0x002fe8000f8e02ff */
[----:B---3--:R-:W-:Y:S04]  /*5530*/  @P1 IMAD.WIDE R10, R0, 0x4, R10 ;  /* 0x00000004000a1825 */ /* 0x008fe800078e020a */
[----:B------:R-:W-:Y:S01]  /*5540*/  HFMA2 R0, -RZ, RZ, 0, 5.9604644775390625e-08 ;  /* 0x00000001ff007431 */ /* 0x000fe200000001ff */
[----:B--2--5:R2:W5:Y:S04]  /*5550*/  @P1 LDG.E R27, desc[UR4][R10.64] ;  /* 0x000000040a1b1981 */ /* 0x024568000c1e1900 */
[----:B------:R-:W-:Y:S01]  /*5560*/  @!P1 PRMT R50, R0, 0x7610, R50 ;  /* 0x0000761000329816 */ /* 0x000fe20000000032 */
[----:B--2---:R-:W3:Y:S06]  /*5570*/  @!P1 LDC R27, c[0x0][0x880] ;  /* 0x00022000ff1b9b82 */ /* 0x004eec0000000800 */
.L_x_96:
[----:B---3-5:R-:W-:Y:S01]  /*5580*/  @!P0 FSETP.EQ.AND P1, PT, R27, RZ, PT ;  /* 0x000000ff1b00820b */ /* 0x028fe20003f22000 */
[----:B------:R-:W-:Y:S01]  /*5590*/  @!UPT UIADD3 URZ, UPT, UPT, URZ, URZ, URZ ;  /* 0x000000fffffff290 */ /* 0x000fe2000fffe0ff */
[----:B------:R-:W-:Y:S11]  /*55a0*/  @!P0 BRA `(.L_x_97) ;  /* 0x0000000000188947 */ /* 0x000ff60003800000 */
[----:B------:R-:W-:Y:S02]  /*55b0*/  LOP3.LUT P0, RZ, R50, 0xff, RZ, 0xc0, !PT ;  /* 0x000000ff32ff7812 */ /* 0x000fe4000780c0ff */
[----:B------:R-:W-:Y:S04]  /*55c0*/  ISETP.NE.U32.AND P1, PT, R2, RZ, PT ;  /* 0x000000ff0200720c */ /* 0x000fe80003f25070 */
[----:B------:R-:W-:Y:S04]  /*55d0*/  ISETP.NE.AND.EX P1, PT, R3, RZ, PT, P1 ;  /* 0x000000ff0300720c */ /* 0x000fe80003f25310 */
[----:B------:R-:W-:Y:S03]  /*55e0*/  PLOP3.LUT P1, PT, P1, PT, PT, 0x8, 0x80 ;  /* 0x000000000080781c */ /* 0x000fe60000f2e170 */
[----:B------:R-:W-:Y:S11]  /*55f0*/  @P0 FSETP.EQ.AND P1, PT, R27, RZ, PT ;  /* 0x000000ff1b00020b */ /* 0x000ff60003f22000 */
[----:B------:R-:W-:Y:S02]  /*5600*/  @!UPT UIADD3 URZ, UPT, UPT, URZ, URZ, URZ ;  /* 0x000000fffffff290 */ /* 0x000fe4000fffe0ff */
.L_x_97:
[----:B------:R-:W2:Y:S01]  /*5610*/  SYNCS.PHASECHK.TRANS64.TRYWAIT P2, [UR21+0x80], R9 ;  /* 0x00008009ff0075a7 */ /* 0x000ea20008041115 */
[----:B------:R-:W-:Y:S04]  /*5620*/  ELECT P0, URZ, PT ;  /* 0x0000000000ff782f */ /* 0x000fe80003800000 */
[----:B------:R-:W-:Y:S11]  /*5630*/  PLOP3.LUT P1, PT, P1, P0, PT, 0xf2, 0x2f ;  /* 0x00000000002f781c */ /* 0x000ff60000f21e72 */
[----:B------:R-:W-:Y:S02]  /*5640*/  @!UPT UIADD3 URZ, UPT, UPT, URZ, URZ, URZ ;  /* 0x000000fffffff290 */ /* 0x000fe4000fffe0ff */
[----:B------:R-:W-:Y:S05]  /*5650*/  @!P1 IADD3 R8, P0, PT, R16, 0x580, RZ ;  /* 0x0000058010089810 */ /* 0x000fea0007f1e0ff */
[----:B-1----:R-:W-:Y:S01]  /*5660*/  @!P1 IMAD.X R6, RZ, RZ, R17, P0 ;  /* 0x000000ffff069224 */ /* 0x002fe200000e0611 */
[----:B--2---:R-:W-:Y:S07]  /*5670*/  @!P2 BRA `(.L_x_98) ;  /* 0x000000480014a947 */ /* 0x004fee0003800000 */
.L_x_192:
[----:B------:R-:W-:Y:S01]  /*5680*/  @!P1 R2UR UR5, R8 ;  /* 0x00000000080592ca */ /* 0x000fe200000e0000 */
[----:B------:R-:W-:Y:S01]  /*5690*/  VOTEU.ALL UP0, P1 ;  /* 0x0000000000ff7886 */ /* 0x000fe20000800000 */
[----:B------:R-:W-:Y:S01]  /*56a0*/  @!P1 R2UR UR4, R6 ;  /* 0x00000000060492ca */ /* 0x000fe200000e0000 */
[----:B------:R-:W-:Y:S01]  /*56b0*/  UMOV UR16, 0x0 ;  /* 0x0000000000107882 */ /* 0x000fe20000000000 */
[----:B------:R-:W-:Y:S01]  /*56c0*/  UMOV UR17, 0x10000000 ;  /* 0x1000000000117882 */ /* 0x000fe20000000000 */
[----:B------:R-:W-:Y:S01]  /*56d0*/  UMOV UR44, UR36 ;  /* 0x00000024002c7c82 */ /* 0x000fe20008000000 */
[----:B------:R-:W-:Y:S01]  /*56e0*/  @!UP0 UIADD3 UR40, UPT, UPT, UR21, 0x200, URZ ;  /* 0x0000020015288890 */ /* 0x000fe2000fffe0ff */
[----:B-1----:R-:W-:Y:S01]  /*56f0*/  @!P1 IMAD.MOV.U32 R0, RZ, RZ, 0x1000 ;  /* 0x00001000ff009424 */ /* 0x002fe200078e00ff */
[----:B------:R-:W-:Y:S01]  /*5700*/  @!UP0 UIADD3 UR10, UPT, UPT, UR42, 0x40, URZ ;  /* 0x000000402a0a8890 */ /* 0x000fe2000fffe0ff */
[----:B------:R-:W-:Y:S01]  /*5710*/  @!P1 IADD3 R8, P0, PT, R16, 0x580, RZ ;  /* 0x0000058010089810 */ /* 0x000fe20007f1e0ff */
[----:B------:R-:W-:Y:S01]  /*5720*/  @!UP0 UIADD3 UR8, UPT, UPT, UR21, 0xa00, URZ ;  /* 0x00000a0015088890 */ /* 0x000fe2000fffe0ff */
[----:B------:R-:W-:Y:S02]  /*5730*/  VOTEU.ALL UP0, P1 ;  /* 0x0000000000ff7886 */ /* 0x000fe40000800000 */
[----:B------:R-:W-:Y:S01]  /*5740*/  IMAD.U32 R10, RZ, RZ, UR5 ;  /* 0x00000005ff0a7e24 */ /* 0x000fe2000f8e00ff */
[----:B------:R-:W-:Y:S01]  /*5750*/  UMOV UR9, UR41 ;  /* 0x0000002900097c82 */ /* 0x000fe20008000000 */
[----:B------:R-:W-:Y:S01]  /*5760*/  IMAD.U32 R11, RZ, RZ, UR4 ;  /* 0x00000004ff0b7e24 */ /* 0x000fe2000f8e00ff */
[----:B------:R-:W-:Y:S01]  /*5770*/  UMOV UR11, UR43 ;  /* 0x0000002b000b7c82 */ /* 0x000fe20008000000 */
[----:B------:R-:W-:Y:S01]  /*5780*/  UMOV UR12, UR36 ;  /* 0x00000024000c7c82 */ /* 0x000fe20008000000 */
[----:B------:R-:W-:Y:S01]  /*5790*/  @!P1 R2UR UR4, R10 ;  /* 0x000000000a0492ca */ /* 0x000fe200000e0000 */
[----:B------:R-:W-:Y:S01]  /*57a0*/  UPRMT UR6, UR52, 0x654, UR41 ;  /* 0x0000065434067896 */ /* 0x000fe20008000029 */
[----:B------:R-:W-:Y:S01]  /*57b0*/  @!P1 R2UR UR5, R11 ;  /* 0x000000000b0592ca */ /* 0x000fe200000e0000 */
[----:B------:R-:W-:Y:S11]  /*57c0*/  @!P1 IMAD.X R6, RZ, RZ, R17, P0 ;  /* 0x000000ffff069224 */ /* 0x000ff600000e0611 */
[----:B------:R-:W-:Y:S01]  /*57d0*/  @!UPT UIADD3 URZ, UPT, UPT, URZ, URZ, URZ ;  /* 0x000000fffffff290 */ /* 0x000fe2000fffe0ff */
[----:B------:R1:W-:Y:S01]  /*57e0*/  @!UP0 UTMALDG.3D [UR40], [UR4], desc[UR16] ;  /* 0x00001028040085b4 */ /* 0x0003e20008011000 */
[----:B------:R-:W-:Y:S05]  /*57f0*/  VOTEU.ALL UP0, P1 ;  /* 0x0000000000ff7886 */ /* 0x000fea0000800000 */
[----:B------:R1:W-:Y:S01]  /*5800*/  @!UP0 UTMALDG.3D [UR8], [UR4], desc[UR16] ;  /* 0x00001008040085b4 */ /* 0x0003e20008011000 */
[----:B------:R1:W-:Y:S01]  /*5810*/  @!P1 SYNCS.ARRIVE.TRANS64.RED.A0TR RZ, [UR21+0x60], R0 ;  /* 0x00006000ffff99a7 */ /* 0x0003e20008300415 */
[----:B------:R-:W-:Y:S01]  /*5820*/  SYNCS.ARRIVE.TRANS64.RED.A1T0 RZ, [UR6], RZ ;  /* 0x000000ffffff79a7 */ /* 0x000fe20008100406 */
[----:B------:R-:W2:Y:S02]  /*5830*/  SYNCS.PHASECHK.TRANS64.TRYWAIT P2, [UR21+0x88], R9 ;  /* 0x00008809ff0075a7 */ /* 0x000ea40008041115 */
[----:B-12---:R-:W-:Y:S05]  /*5840*/  @!P2 BRA `(.L_x_99) ;  /* 0x0000004400b8a947 */ /* 0x006fea0003800000 */
.L_x_194:
        /* <DEDUP_REMOVED lines=10> */
[----:B------:R-:W-:Y:S02]  /*58f0*/  @!UP0 UIADD3 UR10, UPT, UPT, UR42, 0x50, URZ ;  /* 0x000000502a0a8890 */ /* 0x000fe4000fffe0ff */
[----:B------:R-:W-:Y:S01]  /*5900*/  @!UP0 UIADD3 UR8, UPT, UPT, UR21, 0x1a00, URZ ;  /* 0x00001a0015088890 */ /* 0x000fe2000fffe0ff */
[----:B------:R-:W-:Y:S01]  /*5910*/  IMAD.U32 R10, RZ, RZ, UR5 ;  /* 0x00000005ff0a7e24 */ /* 0x000fe2000f8e00ff */
[----:B------:R-:W-:Y:S01]  /*5920*/  VOTEU.ALL UP0, P1 ;  /* 0x0000000000ff7886 */ /* 0x000fe20000800000 */
[----:B------:R-:W-:Y:S01]  /*5930*/  IMAD.U32 R11, RZ, RZ, UR4 ;  /* 0x00000004ff0b7e24 */ /* 0x000fe2000f8e00ff */
[----:B------:R-:W-:Y:S01]  /*5940*/  UMOV UR9, UR33 ;  /* 0x0000002100097c82 */ /* 0x000fe20008000000 */
[----:B------:R-:W-:Y:S01]  /*5950*/  UMOV UR11, UR43 ;  /* 0x0000002b000b7c82 */ /* 0x000fe20008000000 */
[----:B------:R-:W-:Y:S01]  /*5960*/  @!P1 R2UR UR4, R10 ;  /* 0x000000000a0492ca */ /* 0x000fe200000e0000 */
[----:B------:R-:W-:Y:S01]  /*5970*/  UMOV UR12, UR36 ;  /* 0x00000024000c7c82 */ /* 0x000fe20008000000 */
[----:B------:R-:W-:Y:S01]  /*5980*/  @!P1 R2UR UR5, R11 ;  /* 0x000000000b0592ca */ /* 0x000fe200000e0000 */
[----:B------:R-:W-:Y:S01]  /*5990*/  UPRMT UR6, UR52, 0x654, UR33 ;  /* 0x0000065434067896 */ /* 0x000fe20008000021 */
[----:B------:R-:W-:Y:S11]  /*59a0*/  @!P1 IMAD.X R6, RZ, RZ, R17, P0 ;  /* 0x000000ffff069224 */ /* 0x000ff600000e0611 */
[----:B------:R1:W-:Y:S01]  /*59b0*/  @!UP0 UTMALDG.3D [UR32], [UR4], desc[UR16] ;  /* 0x00001020040085b4 */ /* 0x0003e20008011000 */
[----:B------:R-:W-:Y:S05]  /*59c0*/  VOTEU.ALL UP0, P1 ;  /* 0x0000000000ff7886 */ /* 0x000fea0000800000 */
[----:B------:R1:W-:Y:S01]  /*59d0*/  @!UP0 UTMALDG.3D [UR8], [UR4], desc[UR16] ;  /* 0x00001008040085b4 */ /* 0x0003e20008011000 */
[----:B------:R1:W-:Y:S01]  /*59e0*/  @!P1 SYNCS.ARRIVE.TRANS64.RED.A0TR RZ, [UR21+0x68], R0 ;  /* 0x00006800ffff99a7 */ /* 0x0003e20008300415 */
[----:B------:R-:W-:Y:S01]  /*59f0*/  SYNCS.ARRIVE.TRANS64.RED.A1T0 RZ, [UR6], RZ ;  /* 0x000000ffffff79a7 */ /* 0x000fe20008100406 */
[----:B------:R-:W2:Y:S02]  /*5a00*/  SYNCS.PHASECHK.TRANS64.TRYWAIT P2, [UR21+0x90], R9 ;  /* 0x00009009ff0075a7 */ /* 0x000ea40008041115 */
[----:B-12---:R-:W-:Y:S05]  /*5a10*/  @!P2 BRA `(.L_x_100) ;  /* 0x00000044005ca947 */ /* 0x006fea0003800000 */
.L_x_196:
        /* <DEDUP_REMOVED lines=9> */
[----:B------:R-:W-:Y:S01]  /*5ab0*/  VIADD R14, R14, 0x1 ;  /* 0x000000010e0e7836 */ /* 0x000fe20000000000 */
        /* <DEDUP_REMOVED lines=10> */
[----:B------:R-:W-:Y:S01]  /*5b60*/  UMOV UR12, UR36 ;  /* 0x00000024000c7c82 */ /* 0x000fe20008000000 */
[----:B------:R-:W-:Y:S11]  /*5b70*/  UPRMT UR6, UR52, 0x654, UR25 ;  /* 0x0000065434067896 */ /* 0x000ff60008000019 */
[----:B------:R1:W-:Y:S01]  /*5b80*/  @!UP0 UTMALDG.3D [UR24], [UR4], desc[UR16] ;  /* 0x00001018040085b4 */ /* 0x0003e20008011000 */
[----:B------:R-:W-:Y:S05]  /*5b90*/  VOTEU.ALL UP0, P1 ;  /* 0x0000000000ff7886 */ /* 0x000fea0000800000 */
[----:B------:R1:W-:Y:S01]  /*5ba0*/  @!UP0 UTMALDG.3D [UR8], [UR4], desc[UR16] ;  /* 0x00001008040085b4 */ /* 0x0003e20008011000 */
[----:B------:R1:W-:Y:S01]  /*5bb0*/  @!P1 SYNCS.ARRIVE.TRANS64.RED.A0TR RZ, [UR21+0x70], R0 ;  /* 0x00007000ffff99a7 */ /* 0x0003e20008300415 */
[----:B------:R-:W-:Y:S01]  /*5bc0*/  SYNCS.ARRIVE.TRANS64.RED.A1T0 RZ, [UR6], RZ ;  /* 0x000000ffffff79a7 */ /* 0x000fe20008100406 */
[----:B------:R-:W2:Y:S02]  /*5bd0*/  SYNCS.PHASECHK.TRANS64.TRYWAIT P0, [UR21+0x98], R9 ;  /* 0x00009809ff0075a7 */ /* 0x000ea40008001115 */
[----:B-12---:R-:W-:Y:S05]  /*5be0*/  @!P0 BRA `(.L_x_101) ;  /* 0x0000004400008947 */ /* 0x006fea0003800000 */
.L_x_198:
[----:B------:R-:W-:Y:S01]  /*5bf0*/  UPLOP3.LUT UP2, UPT, UPT, UPT, UPT, 0x80, 0x8 ;  /* 0x000000000008789c */ /* 0x000fe20003f4f070 */
[----:B------:R-:W-:Y:S01]  /*5c00*/  @!P1 IADD3 R6, P0, PT, R16, 0x580, RZ ;  /* 0x0000058010069810 */ /* 0x000fe20007f1e0ff */
[----:B------:R-:W-:Y:S01]  /*5c10*/  UMOV UR6, 0x0 ;  /* 0x0000000000067882 */ /* 0x000fe20000000000 */
[----:B------:R-:W-:Y:S01]  /*5c20*/  UMOV UR7, 0x10000000 ;  /* 0x1000000000077882 */ /* 0x000fe20000000000 */
[----:B------:R-:W-:Y:S01]  /*5c30*/  VOTEU.ALL UP0, P1 ;  /* 0x0000000000ff7886 */ /* 0x000fe20000800000 */
[----:B------:R-:W-:Y:S01]  /*5c40*/  @!P1 R2UR UR5, R6 ;  /* 0x00000000060592ca */ /* 0x000fe200000e0000 */
[----:B-1----:R-:W-:Y:S01]  /*5c50*/  @!P1 IMAD.X R0, RZ, RZ, R17, P0 ;  /* 0x000000ffff009224 */ /* 0x002fe200000e0611 */
[----:B------:R-:W-:Y:S01]  /*5c60*/  UMOV UR19, UR43 ;  /* 0x0000002b00137c82 */ /* 0x000fe20008000000 */
[----:B------:R-:W-:Y:S01]  /*5c70*/  UMOV UR20, UR36 ;  /* 0x0000002400147c82 */ /* 0x000fe20008000000 */
[----:B------:R-:W-:Y:S01]  /*5c80*/  @!UP0 UIADD3 UR18, UPT, UPT, UR42, 0x30, URZ ;  /* 0x000000302a128890 */ /* 0x000fe2000fffe0ff */
[----:B------:R-:W-:Y:S01]  /*5c90*/  R2UR UR24, R52 ;  /* 0x00000000341872ca */ /* 0x000fe200000e0000 */
[----:B------:R-:W-:Y:S01]  /*5ca0*/  @!UP0 UIADD3 UR16, UPT, UPT, UR21, 0x3200, URZ ;  /* 0x0000320015108890 */ /* 0x000fe2000fffe0ff */
[----:B------:R-:W-:Y:S01]  /*5cb0*/  @!P1 R2UR UR4, R0 ;  /* 0x00000000000492ca */ /* 0x000fe200000e0000 */
[----:B------:R-:W-:Y:S01]  /*5cc0*/  @!UP0 UIADD3 UR17, UPT, UPT, UR21, 0x78, URZ ;  /* 0x0000007815118890 */ /* 0x000fe2000fffe0ff */
[----:B------:R-:W-:Y:S01]  /*5cd0*/  ISETP.NE.AND P0, PT, R14, 0x2, PT ;  /* 0x000000020e00780c */ /* 0x000fe20003f05270 */
[----:B------:R-:W-:Y:S01]  /*5ce0*/  @!UP0 UIADD3 UR10, UPT, UPT, UR42, 0x70, URZ ;  /* 0x000000702a0a8890 */ /* 0x000fe2000fffe0ff */
[----:B------:R-:W-:Y:S01]  /*5cf0*/  LOP3.LUT R15, R15, 0x1, RZ, 0x3c, !PT ;  /* 0x000000010f0f7812 */ /* 0x000fe200078e3cff */
[----:B------:R-:W-:Y:S01]  /*5d00*/  @!UP0 UIADD3 UR8, UPT, UPT, UR21, 0x3a00, URZ ;  /* 0x00003a0015088890 */ /* 0x000fe2000fffe0ff */
[----:B------:R-:W-:Y:S01]  /*5d10*/  IMAD.U32 R8, RZ, RZ, UR5 ;  /* 0x00000005ff087e24 */ /* 0x000fe2000f8e00ff */
[----:B------:R-:W-:Y:S01]  /*5d20*/  VOTEU.ALL UP0, P1 ;  /* 0x0000000000ff7886 */ /* 0x000fe20000800000 */
[----:B------:R-:W-:Y:S01]  /*5d30*/  UMOV UR11, UR43 ;  /* 0x0000002b000b7c82 */ /* 0x000fe20008000000 */
[----:B------:R-:W-:Y:S01]  /*5d40*/  UMOV UR12, UR36 ;  /* 0x00000024000c7c82 */ /* 0x000fe20008000000 */
[----:B------:R-:W-:Y:S01]  /*5d50*/  UMOV UR9, UR17 ;  /* 0x0000001100097c82 */ /* 0x000fe20008000000 */
[----:B------:R-:W-:Y:S01]  /*5d60*/  SEL R0, RZ, 0x1, P0 ;  /* 0x00000001ff007807 */ /* 0x000fe20000000000 */
[----:B------:R-:W-:Y:S01]  /*5d70*/  UIADD3 UR24, UPT, UPT, UR13, UR24, URZ ;  /* 0x000000180d187290 */ /* 0x000fe2000fffe0ff */
[----:B------:R-:W-:Y:S01]  /*5d80*/  IMAD.U32 R9, RZ, RZ, UR4 ;  /* 0x00000004ff097e24 */ /* 0x000fe2000f8e00ff */
[----:B------:R-:W-:Y:S01]  /*5d90*/  @!P1 R2UR UR4, R8 ;  /* 0x00000000080492ca */ /* 0x000fe200000e0000 */
[----:B------:R-:W-:Y:S01]  /*5da0*/  UMOV UR36, UR29 ;  /* 0x0000001d00247c82 */ /* 0x000fe20008000000 */
[----:B------:R-:W-:Y:S02]  /*5db0*/  LOP3.LUT R13, R13, R0, RZ, 0x3c, !PT ;  /* 0x000000000d0d7212 */ /* 0x000fe400078e3cff */
[----:B------:R-:W-:Y:S02]  /*5dc0*/  @!P1 R2UR UR5, R9 ;  /* 0x00000000090592ca */ /* 0x000fe400000e0000 */
[----:B------:R-:W-:Y:S11]  /*5dd0*/  SEL R14, R14, RZ, P0 ;  /* 0x000000ff0e0e7207 */ /* 0x000ff60000000000 */
[----:B------:R1:W-:Y:S01]  /*5de0*/  @!UP0 UTMALDG.3D [UR16], [UR4], desc[UR6] ;  /* 0x00000610040085b4 */ /* 0x0003e20008011000 */
[----:B------:R-:W-:Y:S05]  /*5df0*/  VOTEU.ALL UP0, P1 ;  /* 0x0000000000ff7886 */ /* 0x000fea0000800000 */
[----:B------:R2:W-:Y:S01]  /*5e00*/  @!UP0 UTMALDG.3D [UR8], [UR4], desc[UR6] ;  /* 0x00000608040085b4 */ /* 0x0005e20008011000 */
[----:B------:R2:W-:Y:S01]  /*5e10*/  @!P1 SYNCS.ARRIVE.TRANS64.RED.A0TR RZ, [UR21+0x78], R7 ;  /* 0x00007807ffff99a7 */ /* 0x0005e20008300415 */
[----:B------:R-:W-:Y:S01]  /*5e20*/  SYNCS.ARRIVE.TRANS64.RED.A1T0 RZ, [UR37], RZ ;  /* 0x000000ffffff79a7 */ /* 0x000fe20008100425 */
[----:B-1----:R-:W-:Y:S01]  /*5e30*/  UIADD3 UR20, UPT, UPT, UR14, UR63, URZ ;  /* 0x0000003f0e147290 */ /* 0x002fe2000fffe0ff */
[----:B------:R-:W-:Y:S11]  /*5e40*/  BRA.U UP1, `(.L_x_102) ;  /* 0xfffffff101047547 */ /* 0x000ff6000b83ffff */
[----:B------:R-:W-:-:S04]  /*5e50*/  SHF.L.U32 R2, R15, 0x1f, RZ ;  /* 0x0000001f0f027819 */ /* 0x000fc800000006ff */
[----:B------:R-:W1:Y:S02]  /*5e60*/  SYNCS.PHASECHK.TRANS64.TRYWAIT P0, [UR21+0x80], R2 ;  /* 0x00008002ff0075a7 */ /* 0x000e640008001115 */
[----:B-1----:R-:W-:Y:S05]  /*5e70*/  @!P0 BRA `(.L_x_103) ;  /* 0x0000004000748947 */ /* 0x002fea0003800000 */
.L_x_200:
[----:B------:R-:W3:Y:S02]  /*5e80*/  SYNCS.PHASECHK.TRANS64.TRYWAIT P0, [UR21+0x88], R2 ;  /* 0x00008802ff0075a7 */ /* 0x000ee40008001115 */
[----:B---3--:R-:W-:Y:S05]  /*5e90*/  @!P0 BRA `(.L_x_104) ;  /* 0x0000004000848947 */ /* 0x008fea0003800000 */
.L_x_202:
[----:B------:R-:W3:Y:S02]  /*5ea0*/  SYNCS.PHASECHK.TRANS64.TRYWAIT P0, [UR21+0x90], R2 ;  /* 0x00009002ff0075a7 */ /* 0x000ee40008001115 */
[----:B---3--:R-:W-:Y:S05]  /*5eb0*/  @!P0 BRA `(.L_x_105) ;  /* 0x0000004000948947 */ /* 0x008fea0003800000 */
.L_x_204:
[----:B-1----:R-:W-:-:S07]  /*5ec0*/  MOV R0, UR21 ;  /* 0x0000001500007c02 */ /* 0x002fce0008000f00 */
.L_x_106:
[----:B-1----:R-:W-:-:S04]  /*5ed0*/  SHF.L.U32 R2, R15, 0x1f, RZ ;  /* 0x0000001f0f027819 */ /* 0x002fc800000006ff */
[----:B------:R1:W3:Y:S03]  /*5ee0*/  SYNCS.PHASECHK.TRANS64.TRYWAIT P0, [R0+URZ+0x98], R2 ;  /* 0x00009802000075a7 */ /* 0x0002e600080011ff */
[----:B---3--:R-:W-:Y:S05]  /*5ef0*/  @!P0 NANOSLEEP.SYNCS 0x989680 ;  /* 0x009896800000895d */ /* 0x008fea0003900000 */
[----:B------:R-:W3:Y:S02]  /*5f00*/  @!P0 SYNCS.PHASECHK.TRANS64 P0, [R0+URZ+0x98], R2 ;  /* 0x00009802000085a7 */ /* 0x000ee400080010ff */
[----:B--23--:R-:W-:Y:S05]  /*5f10*/  @P0 EXIT ;  /* 0x000000000000094d */ /* 0x00cfea0003800000 */
[----:B------:R-:W-:Y:S05]  /*5f20*/  BRA `(.L_x_106) ;  /* 0xfffffffc00e87947 */ /* 0x000fea000383ffff */
.L_x_91:
[----:B------:R-:W-:-:S06]  /*5f30*/  UISETP.GE.AND UP0, UPT, UR22, 0x4, UPT ;  /* 0x000000041600788c */ /* 0x000fcc000bf06270 */
[----:B------:R-:W-:-:S13]  /*5f40*/  PLOP3.LUT P0, PT, PT, PT, UP0, 0x80, 0x8 ;  /* 0x000000000008781c */ /* 0x000fda0003f0f008 */
[----:B------:R-:W-:Y:S05]  /*5f50*/  @!P0 EXIT ;  /* 0x000000000000894d */ /* 0x000fea0003800000 */
[----:B------:R-:W-:Y:S01]  /*5f60*/  BAR.SYNC.DEFER_BLOCKING 0x6, 0xa0 ;  /* 0x0182800000007b1d */ /* 0x000fe20000010000 */
[----:B------:R-:W-:Y:S01]  /*5f70*/  IMAD.SHL.U32 R49, R61, 0x10, RZ ;  /* 0x000000103d317824 */ /* 0x000fe200078e00ff */
[----:B------:R-:W-:Y:S01]  /*5f80*/  CS2R R58, SRZ ;  /* 0x00000000003a7805 */ /* 0x000fe2000001ff00 */
[----:B------:R-:W-:Y:S02]  /*5f90*/  IMAD.SHL.U32 R5, R51, 0x200, RZ ;  /* 0x0000020033057824 */ /* 0x000fe400078e00ff */
[----:B------:R-:W-:Y:S01]  /*5fa0*/  IMAD.U32 R23, R61, 0x10000, RZ ;  /* 0x000100003d177824 */ /* 0x000fe200078e00ff */
[----:B------:R-:W-:Y:S01]  /*5fb0*/  UMOV UR43, 0x400 ;  /* 0x00000400002b7882 */ /* 0x000fe20000000000 */
[----:B------:R-:W-:Y:S01]  /*5fc0*/  LOP3.LUT R48, R49, 0x5b0, RZ, 0xc0, !PT ;  /* 0x000005b031307812 */ /* 0x000fe200078ec0ff */
[----:B------:R-:W-:Y:S01]  /*5fd0*/  ULEA UR43, UR52, UR43, 0x18 ;  /* 0x0000002b342b7291 */ /* 0x000fe2000f8ec0ff */
[----:B------:R-:W1:Y:S01]  /*5fe0*/  LDC.64 R44, c[0x0][0x888] ;  /* 0x00022200ff2c7b82 */ /* 0x000e620000000a00 */
[----:B------:R-:W-:Y:S01]  /*5ff0*/  IMAD.SHL.U32 R4, R61, 0x2, RZ ;  /* 0x000000023d047824 */ /* 0x000fe200078e00ff */
[----:B------:R-:W-:Y:S01]  /*6000*/  LOP3.LUT R48, R48, 0x200, R5, 0xf8, !PT ;  /* 0x0000020030307812 */ /* 0x000fe200078ef805 */
[----:B------:R-:W-:Y:S01]  /*6010*/  IMAD.SHL.U32 R5, R51, 0x200000, RZ ;  /* 0x0020000033057824 */ /* 0x000fe200078e00ff */
[C---:B------:R-:W-:Y:S01]  /*6020*/  LOP3.LUT R6, R49.reuse, 0x40, RZ, 0xc0, !PT ;  /* 0x0000004031067812 */ /* 0x040fe200078ec0ff */
[----:B------:R-:W-:Y:S01]  /*6030*/  UIADD3 UR4, UPT, UPT, UR43, 0x200, URZ ;  /* 0x000002002b047890 */ /* 0x000fe2000fffe0ff */
[----:B------:R-:W-:Y:S01]  /*6040*/  LOP3.LUT P0, RZ, R49, 0x40, RZ, 0xc0, !PT ;  /* 0x0000004031ff7812 */ /* 0x000fe2000780c0ff */
[----:B------:R-:W-:Y:S01]  /*6050*/  IMAD.MOV.U32 R60, RZ, RZ, 0x1 ;  /* 0x00000001ff3c7424 */ /* 0x000fe200078e00ff */
[----:B------:R-:W2:Y:S01]  /*6060*/  LDC.64 R46, c[0x0][0x890] ;  /* 0x00022400ff2e7b82 */ /* 0x000ea20000000a00 */
[----:B------:R-:W-:Y:S01]  /*6070*/  LOP3.LUT R5, R5, 0x200000, RZ, 0xc0, !PT ;  /* 0x0020000005057812 */ /* 0x000fe200078ec0ff */
[----:B------:R-:W-:Y:S01]  /*6080*/  IMAD.MOV.U32 R22, RZ, RZ, RZ ;  /* 0x000000ffff167224 */ /* 0x000fe200078e00ff */
[----:B------:R-:W-:Y:S01]  /*6090*/  LOP3.LUT R4, R6, 0x8, R4, 0xf8, !PT ;  /* 0x0000000806047812 */ /* 0x000fe200078ef804 */
[----:B------:R-:W-:Y:S01]  /*60a0*/  IMAD.MOV.U32 R56, RZ, RZ, RZ ;  /* 0x000000ffff387224 */ /* 0x000fe200078e00ff */
[----:B------:R-:W-:Y:S01]  /*60b0*/  LOP3.LUT R23, R5, 0x400000, R23, 0xf8, !PT ;  /* 0x0040000005177812 */ /* 0x000fe200078ef817 */
[----:B------:R-:W-:Y:S01]  /*60c0*/  IMAD.U32 R53, RZ, RZ, UR4 ;  /* 0x00000004ff357e24 */ /* 0x000fe2000f8e00ff */
[----:B------:R-:W3:Y:S01]  /*60d0*/  LDS R0, [UR43+0x160] ;  /* 0x0001602bff007984 */ /* 0x000ee20008000800 */
[----:B------:R-:W4:Y:S01]  /*60e0*/  LDC.64 R42, c[0x0][0x8b0] ;  /* 0x00022c00ff2a7b82 */ /* 0x000f220000000a00 */
[----:B------:R-:W-:Y:S01]  /*60f0*/  LOP3.LUT R48, R48, R4, RZ, 0xfc, !PT ;  /* 0x0000000430307212 */ /* 0x000fe200078efcff */
[----:B------:R-:W1:Y:S01]  /*6100*/  LDCU UR60, c[0x0][0x370] ;  /* 0x00006e00ff3c77ac */ /* 0x000e620008000800 */
[----:B------:R-:W-:Y:S01]  /*6110*/  LOP3.LUT R61, R61, 0x60, RZ, 0xc0, !PT ;  /* 0x000000603d3d7812 */ /* 0x000fe200078ec0ff */
[----:B------:R-:W1:Y:S04]  /*6120*/  LDCU UR42, c[0x0][0xb0c] ;  /* 0x00016180ff2a77ac */ /* 0x000e680008000800 */
[----:B------:R-:W1:Y:S01]  /*6130*/  LDC.64 R40, c[0x0][0x8a8] ;  /* 0x00022a00ff287b82 */ /* 0x000e620000000a00 */
[----:B------:R-:W1:Y:S01]  /*6140*/  LDCU UR39, c[0x0][0xb30] ;  /* 0x00016600ff2777ac */ /* 0x000e620008000800 */
[----:B------:R-:W1:Y:S01]  /*6150*/  LDCU.64 UR54, c[0x0][0x888] ;  /* 0x00011100ff3677ac */ /* 0x000e620008000a00 */
[----:B------:R-:W1:Y:S01]  /*6160*/  LDCU.64 UR40, c[0x0][0xb28] ;  /* 0x00016500ff2877ac */ /* 0x000e620008000a00 */
[----:B------:R-:W1:Y:S01]  /*6170*/  LDCU.128 UR56, c[0x0][0xb10] ;  /* 0x00016200ff3877ac */ /* 0x000e620008000c00 */
[----:B------:R-:W1:Y:S01]  /*6180*/  LDCU UR53, c[0x0][0x374] ;  /* 0x00006e80ff3577ac */ /* 0x000e620008000800 */
[----:B------:R-:W-:Y:S01]  /*6190*/  UMOV UR47, URZ ;  /* 0x000000ff002f7c82 */ /* 0x000fe20008000000 */
[----:B------:R-:W-:Y:S01]  /*61a0*/  UMOV UR46, URZ ;  /* 0x000000ff002e7c82 */ /* 0x000fe20008000000 */
[----:B---3--:R-:W-:Y:S01]  /*61b0*/  IMAD.IADD R23, R0, 0x1, R23 ;  /* 0x0000000100177824 */ /* 0x008fe200078e0217 */
[----:B--2---:R-:W-:-:S07]  /*61c0*/  P2R R0, PR, RZ, 0x1 ;  /* 0x00000001ff007803 */ /* 0x004fce0000000000 */
.L_x_150:
[----:B------:R-:W-:Y:S02]  /*61d0*/  LEA R3, R56, UR43, 0x3 ;  /* 0x0000002b38037c11 */ /* 0x000fe4000f8e18ff */
[----:B------:R-:W-:Y:S02]  /*61e0*/  SHF.L.U32 R0, R58, 0x1f, RZ ;  /* 0x0000001f3a007819 */ /* 0x000fe400000006ff */
[----:B-1----:R-:W-:Y:S02]  /*61f0*/  LEA R4, R56, UR43, 0x4 ;  /* 0x0000002b38047c11 */ /* 0x002fe4000f8e20ff */
[----:B------:R-:W2:Y:S02]  /*6200*/  SYNCS.PHASECHK.TRANS64.TRYWAIT P0, [R3+URZ+0xb0], R0 ;  /* 0x0000b000030075a7 */ /* 0x000ea400080011ff */
[----:B--2---:R-:W-:Y:S05]  /*6210*/  @!P0 BRA `(.L_x_107) ;  /* 0x0000003c00d48947 */ /* 0x004fea0003800000 */
.L_x_205:
        /* <DEDUP_REMOVED lines=11> */
[----:B------:R-:W-:Y:S01]  /*62d0*/  PLOP3.LUT P0, PT, PT, PT, UP1, 0x80, 0x8 ;  /* 0x000000000008781c */ /* 0x000fe20003f0f018 */
[----:B------:R-:W-:Y:S11]  /*62e0*/  UP2UR UR62, UPR, URZ, 0x2 ;  /* 0x00000002ff3e7883 */ /* 0x000ff60008000000 */
[----:B------:R-:W-:Y:S01]  /*62f0*/  @!UPT UIADD3 URZ, UPT, UPT, URZ, URZ, URZ ;  /* 0x000000fffffff290 */ /* 0x000fe2000fffe0ff */
        /* <DEDUP_REMOVED lines=13> */
[----:B------:R-:W2:Y:S01]  /*63d0*/  LDCU UR12, c[0x0][0xb20] ;  /* 0x00016400ff0c77ac */ /* 0x000ea20008000800 */
[----:B------:R-:W-:Y:S02]  /*63e0*/  UIMAD.WIDE.U32 UR4, UR53, UR59, URZ ;  /* 0x0000003b350472a5 */ /* 0x000fe4000f8e00ff */
[----:B------:R-:W-:Y:S02]  /*63f0*/  UIMAD.WIDE.U32 UR6, UR60, UR56, URZ ;  /* 0x000000383c0672a5 */ /* 0x000fe4000f8e00ff */
[----:B------:R-:W-:Y:S02]  /*6400*/  UISETP.NE.AND UP0, UPT, UR58, 0x1, UPT ;  /* 0x000000013a00788c */ /* 0x000fe4000bf05270 */
[----:B------:R-:W-:Y:S02]  /*6410*/  UIMAD.WIDE.U32 UR8, UR37, UR59, URZ ;  /* 0x0000003b250872a5 */ /* 0x000fe4000f8e00ff */
[----:B------:R-:W-:Y:S02]  /*6420*/  UIMAD.WIDE.U32 UR10, UR38, UR56, URZ ;  /* 0x00000038260a72a5 */ /* 0x000fe4000f8e00ff */
[----:B------:R-:W-:Y:S02]  /*6430*/  UISETP.NE.AND UP1, UPT, UR42, 0x1, UPT ;  /* 0x000000012a00788c */ /* 0x000fe4000bf25270 */
[----:B------:R-:W-:Y:S01]  /*6440*/  UISETP.NE.AND UP2, UPT, UR45, 0x1, UPT ;  /* 0x000000012d00788c */ /* 0x000fe2000bf45270 */
[----:B------:R-:W-:Y:S02]  /*6450*/  UMOV UR4, UR5 ;  /* 0x0000000500047c82 */ /* 0x000fe40008000000 */
[----:B--2---:R-:W-:Y:S03]  /*6460*/  USHF.R.U32.HI UR5, URZ, UR12, UR4 ;  /* 0x0000000cff057299 */ /* 0x004fe60008011604 */
[----:B------:R-:W-:Y:S02]  /*6470*/  UMOV UR4, UR7 ;  /* 0x0000000700047c82 */ /* 0x000fe40008000000 */
[----:B------:R-:W-:Y:S02]  /*6480*/  USHF.R.U32.HI UR7, URZ, UR57, UR4 ;  /* 0x00000039ff077299 */ /* 0x000fe40008011604 */
[----:B------:R-:W-:Y:S02]  /*6490*/  USEL UR4, UR53, UR5, !UP0 ;  /* 0x0000000535047287 */ /* 0x000fe4000c000000 */
[----:B------:R-:W-:Y:S01]  /*64a0*/  USEL UR7, UR60, UR7, !UP1 ;  /* 0x000000073c077287 */ /* 0x000fe2000c800000 */
[----:B------:R-:W-:Y:S01]  /*64b0*/  UMOV UR5, UR9 ;  /* 0x0000000900057c82 */ /* 0x000fe20008000000 */
[----:B------:R-:W-:Y:S02]  /*64c0*/  UIMAD.WIDE.U32 UR8, UR4, UR40, URZ ;  /* 0x00000028040872a5 */ /* 0x000fe4000f8e00ff */
[----:B------:R-:W-:Y:S03]  /*64d0*/  USHF.R.U32.HI UR6, URZ, UR12, UR5 ;  /* 0x0000000cff067299 */ /* 0x000fe60008011605 */
[----:B------:R-:W-:Y:S01]  /*64e0*/  UMOV UR5, UR11 ;  /* 0x0000000b00057c82 */ /* 0x000fe20008000000 */
[----:B------:R-:W-:Y:S02]  /*64f0*/  UIMAD.WIDE.U32 UR10, UR7, UR40, URZ ;  /* 0x00000028070a72a5 */ /* 0x000fe4000f8e00ff */
[----:B------:R-:W-:Y:S02]  /*6500*/  USHF.R.U32.HI UR12, URZ, UR57, UR5 ;  /* 0x00000039ff0c7299 */ /* 0x000fe40008011605 */
[----:B------:R-:W-:Y:S01]  /*6510*/  USEL UR6, UR37, UR6, !UP0 ;  /* 0x0000000625067287 */ /* 0x000fe2000c000000 */
[----:B------:R-:W-:Y:S02]  /*6520*/  UMOV UR5, UR9 ;  /* 0x0000000900057c82 */ /* 0x000fe40008000000 */
[----:B------:R-:W-:Y:S01]  /*6530*/  UMOV UR10, UR11 ;  /* 0x0000000b000a7c82 */ /* 0x000fe20008000000 */
[----:B------:R-:W-:Y:S02]  /*6540*/  @UP2 USHF.R.U32.HI UR4, URZ, UR41, UR5 ;  /* 0x00000029ff042299 */ /* 0x000fe40008011605 */
[----:B------:R-:W-:Y:S02]  /*6550*/  @UP2 USHF.R.U32.HI UR7, URZ, UR41, UR10 ;  /* 0x00000029ff072299 */ /* 0x000fe4000801160a */
[----:B------:R-:W-:Y:S02]  /*6560*/  UIMAD UR4, UR45, UR4, URZ ;  /* 0x000000042d0472a4 */ /* 0x000fe4000f8e02ff */
        /* <DEDUP_REMOVED lines=8> */
[----:B------:R-:W-:Y:S02]  /*65f0*/  USEL UR11, UR6, UR4, !UP2 ;  /* 0x00000004060b7287 */ /* 0x000fe4000d000000 */
[----:B------:R-:W-:Y:S02]  /*6600*/  UIADD3 UR8, UPT, UPT, -UR5, URZ, URZ ;  /* 0x000000ff05087290 */ /* 0x000fe4000fffe1ff */
[----:B------:R-:W-:Y:S01]  /*6610*/  UIADD3 UR10, UPT, UPT, -UR11, URZ, URZ ;  /* 0x000000ff0b0a7290 */ /* 0x000fe2000fffe1ff */
[----:B------:R-:W-:Y:S01]  /*6620*/  @!UP0 UMOV UR4, UR9 ;  /* 0x0000000900048c82 */ /* 0x000fe20008000000 */
[----:B------:R-:W-:Y:S02]  /*6630*/  UIADD3 UR9, UPT, UPT, -UR6, URZ, URZ ;  /* 0x000000ff06097290 */ /* 0x000fe4000fffe1ff */
[----:B------:R-:W-:Y:S02]  /*6640*/  @!UP0 USHF.R.U32.HI UR4, URZ, UR41, UR4 ;  /* 0x00000029ff048299 */ /* 0x000fe40008011604 */
[----:B------:R-:W-:Y:S02]  /*6650*/  UIMAD UR10, UR45, UR10, UR6 ;  /* 0x0000000a2d0a72a4 */ /* 0x000fe4000f8e0206 */
[----:B------:R-:W-:Y:S04]  /*6660*/  @!UP0 USEL UR4, UR5, UR4, !UP2 ;  /* 0x0000000405048287 */ /* 0x000fe8000d000000 */
[----:B------:R-:W-:Y:S02]  /*6670*/  @!UP0 UIMAD UR10, UR7, UR10, UR4 ;  /* 0x0000000a070a82a4 */ /* 0x000fe4000f8e0204 */
[----:B------:R-:W-:Y:S02]  /*6680*/  @!UP0 UIADD3 UR11, UPT, UPT, UR11, -UR4, URZ ;  /* 0x800000040b0b8290 */ /* 0x000fe4000fffe0ff */
[----:B------:R-:W-:Y:S02]  /*6690*/  UIMAD UR7, UR42, UR8, UR38 ;  /* 0x000000082a0772a4 */ /* 0x000fe4000f8e0226 */
[----:B------:R-:W-:Y:S02]  /*66a0*/  @!UP0 UIMAD UR6, UR11, UR45, UR5 ;  /* 0x0000002d0b0682a4 */ /* 0x000fe4000f8e0205 */
[----:B------:R-:W-:Y:S01]  /*66b0*/  UIMAD UR4, UR58, UR9, UR37 ;  /* 0x000000093a0472a4 */ /* 0x000fe2000f8e0225 */
[----:B------:R-:W-:Y:S02]  /*66c0*/  @!UP0 UMOV UR5, UR10 ;  /* 0x0000000a00058c82 */ /* 0x000fe40008000000 */
[----:B------:R-:W-:Y:S02]  /*66d0*/  UIMAD UR38, UR5, UR42, UR7 ;  /* 0x0000002a052672a4 */ /* 0x000fe4000f8e0207 */
[----:B------:R-:W-:Y:S11]  /*66e0*/  UIMAD UR37, UR6, UR58, UR4 ;  /* 0x0000003a062572a4 */ /* 0x000ff6000f8e0204 */
[----:B------:R-:W-:Y:S01]  /*66f0*/  @!UPT UIADD3 URZ, UPT, UPT, URZ, URZ, URZ ;  /* 0x000000fffffff290 */ /* 0x000fe2000fffe0ff */
.L_x_108:
[----:B------:R-:W-:Y:S01]  /*6700*/  UISETP.NE.AND UP0, UPT, UR39, 0x1, UPT ;  /* 0x000000012700788c */ /* 0x000fe2000bf05270 */
[----:B------:R-:W-:Y:S01]  /*6710*/  LOP3.LUT P0, RZ, R53, 0x90, RZ, 0xc0, !PT ;  /* 0x0000009035ff7812 */ /* 0x000fe2000780c0ff */
[----:B------:R-:W-:Y:S01]  /*6720*/  USHF.L.U32 UR50, UR20, 0x6, URZ ;  /* 0x0000000614327899 */ /* 0x000fe200080006ff */
[----:B------:R-:W-:Y:S01]  /*6730*/  BSSY.RECONVERGENT B6, `(.L_x_109) ;  /* 0x0000034000067945 */ /* 0x000fe20003800200 */
[----:B------:R-:W-:Y:S01]  /*6740*/  USHF.L.U32 UR49, UR24, 0x7, URZ ;  /* 0x0000000718317899 */ /* 0x000fe200080006ff */
[----:B------:R-:W-:Y:S06]  /*6750*/  IADD3 R56, PT, PT, R56, 0x1, RZ ;  /* 0x0000000138387810 */ /* 0x000fec0007ffe0ff */
[----:B------:R-:W2:Y:S01]  /*6760*/  @!UP0 LDCU.128 UR12, c[0x0][0xb10] ;  /* 0x00016200ff0c87ac */ /* 0x000ea20008000c00 */
[----:B------:R-:W3:Y:S01]  /*6770*/  @!UP0 LDCU UR5, c[0x0][0xb0c] ;  /* 0x00016180ff0587ac */ /* 0x000ee20008000800 */
[----:B------:R-:W4:Y:S01]  /*6780*/  @!UP0 LDCU UR10, c[0x0][0xb20] ;  /* 0x00016400ff0a87ac */ /* 0x000f220008000800 */
[----:B--2---:R-:W-:Y:S02]  /*6790*/  UIMAD.WIDE.U32 UR8, UR38, UR12, URZ ;  /* 0x0000000c260872a5 */ /* 0x004fe4000f8e00ff */
[----:B------:R-:W-:Y:S02]  /*67a0*/  UIMAD.WIDE.U32 UR6, UR37, UR15, URZ ;  /* 0x0000000f250672a5 */ /* 0x000fe4000f8e00ff */
[----:B------:R-:W-:Y:S03]  /*67b0*/  @!UP0 UISETP.NE.AND UP1, UPT, UR14, 0x1, UPT ;  /* 0x000000010e00888c */ /* 0x000fe6000bf25270 */
[----:B------:R-:W-:Y:S01]  /*67c0*/  @!UP0 UMOV UR4, UR9 ;  /* 0x0000000900048c82 */ /* 0x000fe20008000000 */
[----:B---3--:R-:W-:Y:S02]  /*67d0*/  @!UP0 UISETP.NE.AND UP2, UPT, UR5, 0x1, UPT ;  /* 0x000000010500888c */ /* 0x008fe4000bf45270 */
[----:B------:R-:W-:Y:S01]  /*67e0*/  @!UP0 USHF.R.U32.HI UR4, URZ, UR13, UR4 ;  /* 0x0000000dff048299 */ /* 0x000fe20008011604 */
[----:B------:R-:W-:Y:S02]  /*67f0*/  @!UP0 UMOV UR6, UR7 ;  /* 0x0000000700068c82 */ /* 0x000fe40008000000 */
[----:B----4-:R-:W-:Y:S02]  /*6800*/  @!UP0 USHF.R.U32.HI UR6, URZ, UR10, UR6 ;  /* 0x0000000aff068299 */ /* 0x010fe40008011606 */
[----:B------:R-:W-:Y:S02]  /*6810*/  @!UP0 USEL UR7, UR38, UR4, !UP2 ;  /* 0x0000000426078287 */ /* 0x000fe4000d000000 */
[----:B------:R-:W-:Y:S04]  /*6820*/  @!UP0 USEL UR6, UR37, UR6, !UP1 ;  /* 0x0000000625068287 */ /* 0x000fe8000c800000 */
[----:B------:R-:W-:Y:S02]  /*6830*/  @!UP0 UIADD3 UR4, UPT, UPT, -UR7, UR6, URZ ;  /* 0x0000000607048290 */ /* 0x000fe4000fffe1ff */
[----:B------:R-:W-:Y:S02]  /*6840*/  @!UP0 UIADD3 UR6, UPT, UPT, UR7, -UR6, URZ ;  /* 0x8000000607068290 */ /* 0x000fe4000fffe0ff */
[----:B------:R-:W-:Y:S02]  /*6850*/  @!UP0 UIMAD UR38, UR4, UR5, UR38 ;  /* 0x00000005042682a4 */ /* 0x000fe4000f8e0226 */
[----:B------:R-:W-:Y:S01]  /*6860*/  @!UP0 UIMAD UR37, UR6, UR14, UR37 ;  /* 0x0000000e062582a4 */ /* 0x000fe2000f8e0225 */
[----:B------:R-:W-:Y:S11]  /*6870*/  @!P0 BRA `(.L_x_110) ;  /* 0x00000000007c8947 */ /* 0x000ff60003800000 */
[----:B------:R-:W2:Y:S01]  /*6880*/  LDCU.64 UR8, c[0x4][0x80] ;  /* 0x01001000ff0877ac */ /* 0x000ea20008000a00 */
[----:B------:R-:W-:Y:S01]  /*6890*/  MOV R2, 0x0 ;  /* 0x0000000000027802 */ /* 0x000fe20000000f00 */
[----:B------:R-:W-:Y:S02]  /*68a0*/  HFMA2 R12, -RZ, RZ, 0, 5.9604644775390625e-08 ;  /* 0x00000001ff0c7431 */ /* 0x000fe400000001ff */
[----:B------:R-:W-:Y:S01]  /*68b0*/  IMAD.MOV.U32 R8, RZ, RZ, 0x70 ;  /* 0x00000070ff087424 */ /* 0x000fe200078e00ff */
[----:B------:R3:W4:Y:S01]  /*68c0*/  LDC.64 R14, c[0x4][R2] ;  /* 0x01000000020e7b82 */ /* 0x0007220000000a00 */
[----:B------:R-:W1:Y:S01]  /*68d0*/  LDCU.64 UR6, c[0x4][0x88] ;  /* 0x01001100ff0677ac */ /* 0x000e620008000a00 */
[----:B------:R-:W-:Y:S01]  /*68e0*/  IMAD.MOV.U32 R13, RZ, RZ, RZ ;  /* 0x000000ffff0d7224 */ /* 0x000fe200078e00ff */
[----:B------:R-:W1:Y:S01]  /*68f0*/  LDCU.64 UR4, c[0x4][0x8] ;  /* 0x01000100ff0477ac */ /* 0x000e620008000a00 */
[----:B--2---:R-:W-:Y:S01]  /*6900*/  MOV R5, UR9 ;  /* 0x0000000900057c02 */ /* 0x004fe20008000f00 */
[----:B------:R-:W-:Y:S01]  /*6910*/  IMAD.U32 R4, RZ, RZ, UR8 ;  /* 0x00000008ff047e24 */ /* 0x000fe2000f8e00ff */
[----:B-1----:R-:W-:Y:S01]  /*6920*/  MOV R7, UR7 ;  /* 0x0000000700077c02 */ /* 0x002fe20008000f00 */
[----:B------:R-:W-:Y:S01]  /*6930*/  IMAD.U32 R6, RZ, RZ, UR6 ;  /* 0x00000006ff067e24 */ /* 0x000fe2000f8e00ff */
[----:B------:R-:W-:Y:S01]  /*6940*/  MOV R11, UR5 ;  /* 0x00000005000b7c02 */ /* 0x000fe20008000f00 */
[----:B------:R-:W-:Y:S02]  /*6950*/  IMAD.U32 R10, RZ, RZ, UR4 ;  /* 0x00000004ff0a7e24 */ /* 0x000fe4000f8e00ff */
[----:B------:R-:W-:Y:S07]  /*6960*/  LEPC R20, `(.L_x_111) ;  /* 0x000000001014794e */ /* 0x000fee0000000000 */
[----:B---345:R-:W-:Y:S05]  /*6970*/  CALL.ABS.NOINC R14 ;  /* 0x000000000e007343 */ /* 0x038fea0003c00000 */
.L_x_111:
[----:B------:R-:W1:Y:S01]  /*6980*/  LDCU.64 UR8, c[0x4][0x80] ;  /* 0x01001000ff0877ac */ /* 0x000e620008000a00 */
[----:B------:R-:W2:Y:S01]  /*6990*/  LDC.64 R2, c[0x4][R2] ;  /* 0x0100000002027b82 */ /* 0x000ea20000000a00 */
[----:B------:R-:W-:Y:S02]  /*69a0*/  HFMA2 R12, -RZ, RZ, 0, 5.9604644775390625e-08 ;  /* 0x00000001ff0c7431 */ /* 0x000fe400000001ff */
[----:B------:R-:W-:Y:S02]  /*69b0*/  IMAD.MOV.U32 R8, RZ, RZ, 0x70 ;  /* 0x00000070ff087424 */ /* 0x000fe400078e00ff */
[----:B------:R-:W-:Y:S01]  /*69c0*/  IMAD.MOV.U32 R13, RZ, RZ, RZ ;  /* 0x000000ffff0d7224 */ /* 0x000fe200078e00ff */
[----:B------:R-:W3:Y:S01]  /*69d0*/  LDCU.64 UR6, c[0x4][0x88] ;  /* 0x01001100ff0677ac */ /* 0x000ee20008000a00 */
[----:B------:R-:W4:Y:S01]  /*69e0*/  LDCU.64 UR4, c[0x4][0x8] ;  /* 0x01000100ff0477ac */ /* 0x000f220008000a00 */
[----:B-1----:R-:W-:Y:S02]  /*69f0*/  MOV R4, UR8 ;  /* 0x0000000800047c02 */ /* 0x002fe40008000f00 */
[----:B------:R-:W-:Y:S02]  /*6a00*/  MOV R5, UR9 ;  /* 0x0000000900057c02 */ /* 0x000fe40008000f00 */
[----:B---3--:R-:W-:Y:S01]  /*6a10*/  MOV R7, UR7 ;  /* 0x0000000700077c02 */ /* 0x008fe20008000f00 */
[----:B------:R-:W-:Y:S01]  /*6a20*/  IMAD.U32 R6, RZ, RZ, UR6 ;  /* 0x00000006ff067e24 */ /* 0x000fe2000f8e00ff */
[----:B----4-:R-:W-:Y:S01]  /*6a30*/  MOV R11, UR5 ;  /* 0x00000005000b7c02 */ /* 0x010fe20008000f00 */
[----:B------:R-:W-:Y:S02]  /*6a40*/  IMAD.U32 R10, RZ, RZ, UR4 ;  /* 0x00000004ff0a7e24 */ /* 0x000fe4000f8e00ff */
[----:B------:R-:W-:Y:S07]  /*6a50*/  LEPC R20, `(.L_x_110) ;  /* 0x000000001014794e */ /* 0x000fee0000000000 */
[----:B--2---:R-:W-:Y:S05]  /*6a60*/  CALL.ABS.NOINC R2 ;  /* 0x0000000002007343 */ /* 0x004fea0003c00000 */
.L_x_110:
[----:B------:R-:W-:Y:S05]  /*6a70*/  BSYNC.RECONVERGENT B6 ;  /* 0x0000000000067941 */ /* 0x000fea0003800200 */
.L_x_109:
[----:B------:R-:W-:Y:S02]  /*6a80*/  ISETP.NE.U32.AND P0, PT, RZ, UR54, PT ;  /* 0x00000036ff007c0c */ /* 0x000fe4000bf05070 */
[C---:B------:R-:W-:Y:S02]  /*6a90*/  ISETP.NE.U32.AND P1, PT, R46.reuse, RZ, PT ;  /* 0x000000ff2e00720c */ /* 0x040fe40003f25070 */
[----:B------:R-:W-:Y:S02]  /*6aa0*/  ISETP.NE.U32.AND P4, PT, R46, RZ, PT ;  /* 0x000000ff2e00720c */ /* 0x000fe40003f85070 */
[----:B------:R-:W-:Y:S02]  /*6ab0*/  ISETP.NE.AND.EX P0, PT, RZ, UR55, PT, P0 ;  /* 0x00000037ff007c0c */ /* 0x000fe4000bf05300 */
[C---:B------:R-:W-:Y:S02]  /*6ac0*/  ISETP.NE.AND.EX P1, PT, R47.reuse, RZ, PT, P1 ;  /* 0x000000ff2f00720c */ /* 0x040fe40003f25310 */
[----:B------:R-:W-:Y:S02]  /*6ad0*/  ISETP.NE.AND.EX P4, PT, R47, RZ, P0, P4 ;  /* 0x000000ff2f00720c */ /* 0x000fe40000785340 */
[----:B------:R-:W-:Y:S02]  /*6ae0*/  ISETP.NE.U32.AND P5, PT, R42, RZ, PT ;  /* 0x000000ff2a00720c */ /* 0x000fe40003fa5070 */
[----:B------:R-:W-:Y:S02]  /*6af0*/  ISETP.NE.U32.AND P3, PT, RZ, UR54, PT ;  /* 0x00000036ff007c0c */ /* 0x000fe4000bf65070 */
[----:B------:R-:W-:Y:S02]  /*6b00*/  PLOP3.LUT P2, PT, PT, PT, PT, 0x8, 0x80 ;  /* 0x000000000080781c */ /* 0x000fe40003f4e170 */
[----:B------:R-:W-:Y:S02]  /*6b10*/  ISETP.NE.AND.EX P5, PT, R43, RZ, PT, P5 ;  /* 0x000000ff2b00720c */ /* 0x000fe40003fa5350 */
[----:B------:R-:W-:Y:S03]  /*6b20*/  ISETP.NE.AND.EX P3, PT, RZ, UR55, PT, P3 ;  /* 0x00000037ff007c0c */ /* 0x000fe6000bf65330 */
[----:B------:R-:W-:Y:S01]  /*6b30*/  @!P4 PLOP3.LUT P2, PT, P1, PT, PT, 0x80, 0x8 ;  /* 0x000000000008c81c */ /* 0x000fe20000f4f070 */
[----:B------:R-:W-:Y:S01]  /*6b40*/  @!UPT UIADD3 URZ, UPT, UPT, URZ, URZ, URZ ;  /* 0x000000fffffff290 */ /* 0x000fe2000fffe0ff */
[----:B------:R-:W-:Y:S11]  /*6b50*/  @!P1 BRA `(.L_x_112) ;  /* 0x0000000000309947 */ /* 0x000ff60003800000 */
        /* <DEDUP_REMOVED lines=12> */
.L_x_112:
[----:B------:R-:W-:Y:S05]  /*6c20*/  @!P5 BRA `(.L_x_113) ;  /* 0x000000000024d947 */ /* 0x000fea0003800000 */
[----:B------:R-:W-:Y:S01]  /*6c30*/  ISETP.NE.U32.AND P0, PT, R40, RZ, PT ;  /* 0x000000ff2800720c */ /* 0x000fe20003f05070 */
[----:B------:R-:W2:Y:S03]  /*6c40*/  LDCU.64 UR4, c[0x0][0x358] ;  /* 0x00006b00ff0477ac */ /* 0x000ea60008000a00 */
[----:B------:R-:W-:Y:S11]  /*6c50*/  ISETP.NE.AND.EX P0, PT, R41, RZ, PT, P0 ;  /* 0x000000ff2900720c */ /* 0x000ff60003f05300 */
[----:B------:R-:W-:Y:S02]  /*6c60*/  @!UPT UIADD3 URZ, UPT, UPT, URZ, URZ, URZ ;  /* 0x000000fffffff290 */ /* 0x000fe4000fffe0ff */
[----:B------:R-:W4:Y:S01]  /*6c70*/  @P0 LDC.64 R2, c[0x0][0x8a8] ;  /* 0x00022a00ff020b82 */ /* 0x000f220000000a00 */
[----:B-1----:R-:W-:Y:S04]  /*6c80*/  @P0 IMAD R0, R42, UR36, RZ ;  /* 0x000000242a000c24 */ /* 0x002fe8000f8e02ff */
[----:B----4-:R-:W-:Y:S05]  /*6c90*/  @P0 IMAD.WIDE R2, R0, 0x4, R2 ;  /* 0x0000000400020825 */ /* 0x010fea00078e0202 */
[----:B--2--5:R2:W5:Y:S02]  /*6ca0*/  @P0 LDG.E R24, desc[UR4][R2.64] ;  /* 0x0000000402180981 */ /* 0x024564000c1e1900 */
[----:B--2---:R-:W4:Y:S02]  /*6cb0*/  @!P0 LDC R24, c[0x0][0x8a0] ;  /* 0x00022800ff188b82 */ /* 0x004f240000000800 */
.L_x_113:
[----:B---3-5:R-:W-:Y:S01]  /*6cc0*/  FSETP.NEU.AND P0, PT, R27, RZ, PT ;  /* 0x000000ff1b00720b */ /* 0x028fe20003f0d000 */
[----:B------:R-:W-:Y:S01]  /*6cd0*/  IMAD.SHL.U32 R57, R48, 0x2, RZ ;  /* 0x0000000230397824 */ /* 0x000fe200078e00ff */
[----:B------:R-:W-:Y:S01]  /*6ce0*/  SEL R3, RZ, 0xffffffff, P3 ;  /* 0xffffffffff037807 */ /* 0x000fe20001800000 */
[----:B------:R-:W-:Y:S01]  /*6cf0*/  BSSY B1, `(.L_x_114) ;  /* 0x0000033000017945 */ /* 0x000fe20003800000 */
[----:B------:R-:W-:Y:S01]  /*6d00*/  @!P4 LOP3.LUT P3, RZ, R50, 0xff, RZ, 0xc0, !PT ;  /* 0x000000ff32ffc812 */ /* 0x000fe2000786c0ff */
[----:B------:R-:W-:Y:S01]  /*6d10*/  IMAD.MOV.U32 R64, RZ, RZ, 0x1 ;  /* 0x00000001ff407424 */ /* 0x000fe200078e00ff */
[----:B-1----:R-:W-:Y:S01]  /*6d20*/  @!P4 SEL R0, RZ, 0xffffffff, P0 ;  /* 0xffffffffff00c807 */ /* 0x002fe20000000000 */
[----:B------:R-:W-:Y:S01]  /*6d30*/  IMAD R25, R22, 0x40, R23 ;  /* 0x0000004016197824 */ /* 0x000fe200078e0217 */
[----:B------:R-:W-:Y:S01]  /*6d40*/  LOP3.LUT R60, R60, 0x1, RZ, 0x3c, !PT ;  /* 0x000000013c3c7812 */ /* 0x000fe200078e3cff */
[----:B------:R-:W-:Y:S01]  /*6d50*/  IMAD.MOV.U32 R26, RZ, RZ, RZ ;  /* 0x000000ffff1a7224 */ /* 0x000fe200078e00ff */
[----:B------:R-:W-:Y:S02]  /*6d60*/  @P2 SEL R0, R3, R0, !P3 ;  /* 0x0000000003002207 */ /* 0x000fe40005800000 */
[----:B------:R-:W-:Y:S02]  /*6d70*/  CS2R R38, SRZ ;  /* 0x0000000000267805 */ /* 0x000fe4000001ff00 */
[----:B------:R-:W-:Y:S02]  /*6d80*/  LEA R54, R22, UR43, 0x3 ;  /* 0x0000002b16367c11 */ /* 0x000fe4000f8e18ff */
[----:B------:R-:W-:Y:S02]  /*6d90*/  CS2R R36, SRZ ;  /* 0x0000000000247805 */ /* 0x000fe4000001ff00 */
[----:B------:R-:W-:Y:S02]  /*6da0*/  @!P4 LOP3.LUT R0, R0, 0x1, RZ, 0xc0, !PT ;  /* 0x000000010000c812 */ /* 0x000fe400078ec0ff */
[----:B------:R-:W-:Y:S02]  /*6db0*/  CS2R R30, SRZ ;  /* 0x00000000001e7805 */ /* 0x000fe4000001ff00 */
[----:B------:R-:W-:Y:S02]  /*6dc0*/  SEL R2, RZ, 0xffffffff, P0 ;  /* 0xffffffffff027807 */ /* 0x000fe40000000000 */
[----:B------:R-:W-:Y:S02]  /*6dd0*/  CS2R R28, SRZ ;  /* 0x00000000001c7805 */ /* 0x000fe4000001ff00 */
[----:B------:R-:W-:Y:S01]  /*6de0*/  ISETP.NE.U32.OR P6, PT, R0, 0x1, P4 ;  /* 0x000000010000780c */ /* 0x000fe200027c5470 */
[----:B------:R-:W-:Y:S01]  /*6df0*/  VIADD R63, R57, UR43 ;  /* 0x0000002b393f7c36 */ /* 0x000fe20008000000 */
[----:B------:R-:W-:Y:S02]  /*6e00*/  LOP3.LUT P4, R55, R50, 0xff, RZ, 0xc0, !PT ;  /* 0x000000ff32377812 */ /* 0x000fe4000788c0ff */
[----:B------:R-:W-:Y:S02]  /*6e10*/  P2R R62, PR, RZ, 0x40 ;  /* 0x00000040ff3e7803 */ /* 0x000fe40000000000 */
[----:B------:R-:W-:Y:S04]  /*6e20*/  @P1 SEL R2, R3, R2, !P4 ;  /* 0x0000000203021207 */ /* 0x000fe80006000000 */
[----:B------:R-:W-:Y:S03]  /*6e30*/  LOP3.LUT R2, R2, 0x1, RZ, 0xc0, !PT ;  /* 0x0000000102027812 */ /* 0x000fe600078ec0ff */
[----:B------:R-:W-:Y:S02]  /*6e40*/  @P6 SHF.L.U32 R0, R60, 0x1f, RZ ;  /* 0x0000001f3c006819 */ /* 0x000fe400000006ff */
[----:B------:R-:W-:Y:S02]  /*6e50*/  ISETP.NE.U32.AND P5, PT, R2, 0x1, PT ;  /* 0x000000010200780c */ /* 0x000fe40003fa5070 */
[----:B------:R1:W2:Y:S02]  /*6e60*/  @P6 SYNCS.PHASECHK.TRANS64.TRYWAIT P3, [UR43+0x60], R0 ;  /* 0x00006000ff0065a7 */ /* 0x0002a4000806112b */
[----:B------:R-:W-:Y:S02]  /*6e70*/  P2R R65, PR, RZ, 0x20 ;  /* 0x00000020ff417803 */ /* 0x000fe40000000000 */
[----:B-1----:R-:W-:Y:S04]  /*6e80*/  SHF.L.U32 R0, R59, 0x1f, RZ ;  /* 0x0000001f3b007819 */ /* 0x002fe800000006ff */
[----:B------:R1:W3:Y:S01]  /*6e90*/  SYNCS.PHASECHK.TRANS64.TRYWAIT P2, [R54+URZ+0xd0], R0 ;  /* 0x0000d000360075a7 */ /* 0x0002e200080411ff */
[----:B--2---:R-:W-:Y:S01]  /*6ea0*/  @P6 SEL R64, RZ, 0x1, !P3 ;  /* 0x00000001ff406807 */ /* 0x004fe20005800000 */
[----:B-1----:R-:W-:Y:S06]  /*6eb0*/  @!P6 BRA `(.L_x_115) ;  /* 0x000000000058e947 */ /* 0x002fec0003800000 */
[----:B------:R-:W-:Y:S01]  /*6ec0*/  VIADD R2, R63, 0x200 ;  /* 0x000002003f027836 */ /* 0x000fe20000000000 */
[----:B------:R-:W-:Y:S01]  /*6ed0*/  LOP3.LUT P6, RZ, R49, 0x40, RZ, 0xc0, !PT ;  /* 0x0000004031ff7812 */ /* 0x000fe200078cc0ff */
[----:B------:R-:W-:Y:S01]  /*6ee0*/  BSSY B0, `(.L_x_116) ;  /* 0x000000e000007945 */ /* 0x000fe20003800000 */
[----:B------:R-:W-:Y:S01]  /*6ef0*/  ISETP.NE.AND P1, PT, R64, RZ, PT ;  /* 0x000000ff4000720c */ /* 0x000fe20003f25270 */
[----:B------:R-:W-:Y:S01]  /*6f00*/  @P5 VIADD R4, R63, 0x210 ;  /* 0x000002103f045836 */ /* 0x000fe20000000000 */
[----:B------:R-:W-:Y:S01]  /*6f10*/  PLOP3.LUT P0, PT, PT, PT, PT, 0x8, 0x80 ;  /* 0x000000000080781c */ /* 0x000fe20003f0e170 */
[----:B------:R-:W-:Y:S01]  /*6f20*/  IMAD.MOV.U32 R39, RZ, RZ, RZ ;  /* 0x000000ffff277224 */ /* 0x000fe200078e00ff */
[----:B------:R-:W-:Y:S02]  /*6f30*/  @P5 PLOP3.LUT P0, PT, P6, PT, PT, 0x80, 0x8 ;  /* 0x000000000008581c */ /* 0x000fe4000370f070 */
[----:B------:R-:W-:Y:S02]  /*6f40*/  CS2R R36, SRZ ;  /* 0x0000000000247805 */ /* 0x000fe4000001ff00 */
[----:B------:R-:W-:Y:S02]  /*6f50*/  CS2R R30, SRZ ;  /* 0x00000000001e7805 */ /* 0x000fe4000001ff00 */
[----:B------:R-:W-:Y:S07]  /*6f60*/  CS2R R28, SRZ ;  /* 0x00000000001c7805 */ /* 0x000fee000001ff00 */
[----:B------:R-:W-:Y:S01]  /*6f70*/  @P0 VIADD R4, R2, 0xfffffff0 ;  /* 0xfffffff002040836 */ /* 0x000fe20000000000 */
[----:B------:R-:W-:Y:S06]  /*6f80*/  @P1 BRA `(.L_x_117) ;  /* 0x00000000000c1947 */ /* 0x000fec0003800000 */
[----:B------:R-:W-:Y:S04]  /*6f90*/  SHF.L.U32 R3, R60, 0x1f, RZ ;  /* 0x0000001f3c037819 */ /* 0x000fe800000006ff */
[----:B------:R-:W1:Y:S02]  /*6fa0*/  SYNCS.PHASECHK.TRANS64.TRYWAIT P0, [UR43+0x60], R3 ;  /* 0x00006003ff0075a7 */ /* 0x000e64000800112b */
[----:B-1----:R-:W-:Y:S05]  /*6fb0*/  @!P0 BRA `(.L_x_118) ;  /* 0x0000003000808947 */ /* 0x002fea0003800000 */
.L_x_117:
[----:B------:R-:W-:Y:S05]  /*6fc0*/  BSYNC B0 ;  /* 0x0000000000007941 */ /* 0x000fea0003800000 */
.L_x_116:
[----:B------:R-:W-:Y:S01]  /*6fd0*/  ISETP.NE.AND P0, PT, R65, RZ, PT ;  /* 0x000000ff4100720c */ /* 0x000fe20003f05270 */
[----:B------:R-:W-:Y:S11]  /*6fe0*/  HFMA2 R26, -RZ, RZ, 0, 5.9604644775390625e-08 ;  /* 0x00000001ff1a7431 */ /* 0x000ff600000001ff */
[----:B------:R-:W-:Y:S01]  /*6ff0*/  @!UPT UIADD3 URZ, UPT, UPT, URZ, URZ, URZ ;  /* 0x000000fffffff290 */ /* 0x000fe2000fffe0ff */
[----:B------:R2:W1:Y:S04]  /*7000*/  @P0 LDS.128 R36, [R4] ;  /* 0x0000000004240984 */ /* 0x0004680000000c00 */
[----:B------:R2:W1:Y:S02]  /*7010*/  @P0 LDS.128 R28, [R57+UR43+0x200] ;  /* 0x0002002b391c0984 */ /* 0x0004640008000c00 */
.L_x_115:
[----:B------:R-:W-:Y:S05]  /*7020*/  BSYNC B1 ;  /* 0x0000000000017941 */ /* 0x000fea0003800000 */
.L_x_114:
[----:B-1----:R-:W-:Y:S04]  /*7030*/  SHF.R.U32.HI R2, RZ, 0x15, R25 ;  /* 0x00000015ff027819 */ /* 0x002fe80000011619 */
[----:B------:R-:W-:Y:S01]  /*7040*/  LOP3.LUT P0, RZ, R2, 0x3, R51, 0x48, !PT ;  /* 0x0000000302ff7812 */ /* 0x000fe20007804833 */
[----:B------:R-:W-:Y:S01]  /*7050*/  @!UPT UIADD3 URZ, UPT, UPT, URZ, URZ, URZ ;  /* 0x000000fffffff290 */ /* 0x000fe2000fffe0ff */
[----:B---3--:R-:W-:Y:S11]  /*7060*/  @P2 BRA `(.L_x_119) ;  /* 0x0000000000082947 */ /* 0x008ff60003800000 */
[----:B------:R-:W1:Y:S02]  /*7070*/  SYNCS.PHASECHK.TRANS64.TRYWAIT P1, [R54+URZ+0xd0], R0 ;  /* 0x0000d000360075a7 */ /* 0x000e6400080211ff */
[----:B-1----:R-:W-:Y:S05]  /*7080*/  @!P1 BRA `(.L_x_120) ;  /* 0x0000003000649947 */ /* 0x002fea0003800000 */
.L_x_119:
[----:B------:R-:W-:Y:S05]  /*7090*/  @!P0 BRA `(.L_x_121) ;  /* 0x0000000000408947 */ /* 0x000fea0003800000 */
[----:B------:R-:W3:Y:S01]  /*70a0*/  LDCU.64 UR8, c[0x4][0x70] ;  /* 0x01000e00ff0877ac */ /* 0x000ee20008000a00 */
[----:B------:R-:W-:Y:S01]  /*70b0*/  MOV R3, 0x0 ;  /* 0x0000000000037802 */ /* 0x000fe20000000f00 */
[----:B------:R-:W-:Y:S02]  /*70c0*/  HFMA2 R12, -RZ, RZ, 0, 5.9604644775390625e-08 ;  /* 0x00000001ff0c7431 */ /* 0x000fe400000001ff */
[----:B------:R-:W-:Y:S02]  /*70d0*/  IMAD.MOV.U32 R8, RZ, RZ, 0x192 ;  /* 0x00000192ff087424 */ /* 0x000fe400078e00ff */
[----:B------:R-:W-:Y:S01]  /*70e0*/  IMAD.MOV.U32 R13, RZ, RZ, RZ ;  /* 0x000000ffff0d7224 */ /* 0x000fe200078e00ff */
[----:B------:R-:W5:Y:S01]  /*70f0*/  LDCU.64 UR6, c[0x4][0x78] ;  /* 0x01000f00ff0677ac */ /* 0x000f620008000a00 */
[----:B------:R-:W1:Y:S01]  /*7100*/  LDC.64 R2, c[0x4][R3] ;  /* 0x0100000003027b82 */ /* 0x000e620000000a00 */
[----:B------:R-:W4:Y:S01]  /*7110*/  LDCU.64 UR4, c[0x4][0x10] ;  /* 0x01000200ff0477ac */ /* 0x000f220008000a00 */
[----:B---3--:R-:W-:Y:S01]  /*7120*/  MOV R5, UR9 ;  /* 0x0000000900057c02 */ /* 0x008fe20008000f00 */
[----:B--2---:R-:W-:Y:S01]  /*7130*/  IMAD.U32 R4, RZ, RZ, UR8 ;  /* 0x00000008ff047e24 */ /* 0x004fe2000f8e00ff */
[----:B-----5:R-:W-:Y:S01]  /*7140*/  MOV R7, UR7 ;  /* 0x0000000700077c02 */ /* 0x020fe20008000f00 */
[----:B------:R-:W-:Y:S01]  /*7150*/  IMAD.U32 R6, RZ, RZ, UR6 ;  /* 0x00000006ff067e24 */ /* 0x000fe2000f8e00ff */
[----:B----4-:R-:W-:Y:S01]  /*7160*/  MOV R11, UR5 ;  /* 0x00000005000b7c02 */ /* 0x010fe20008000f00 */
[----:B------:R-:W-:Y:S02]  /*7170*/  IMAD.U32 R10, RZ, RZ, UR4 ;  /* 0x00000004ff0a7e24 */ /* 0x000fe4000f8e00ff */
[----:B------:R-:W-:Y:S07]  /*7180*/  LEPC R20, `(.L_x_121) ;  /* 0x000000001014794e */ /* 0x000fee0000000000 */
[----:B-1----:R-:W-:Y:S05]  /*7190*/  CALL.ABS.NOINC R2 ;  /* 0x0000000002007343 */ /* 0x002fea0003c00000 */
.L_x_121:
[----:B------:R-:W-:Y:S01]  /*71a0*/  SHF.L.U32 R3, R28, 0x10, RZ ;  /* 0x000000101c037819 */ /* 0x000fe200000006ff */
[----:B------:R-:W-:Y:S05]  /*71b0*/  WARPSYNC.ALL ;  /* 0x0000000000007948 */ /* 0x000fea0003800000 */
[----:B------:R-:W-:Y:S01]  /*71c0*/  R2UR UR4, R25 ;  /* 0x00000000190472ca */ /* 0x000fe200000e0000 */
[----:B------:R-:W-:Y:S01]  /*71d0*/  BSSY.RECONVERGENT B0, `(.L_x_122) ;  /* 0x0000057000007945 */ /* 0x000fe20003800200 */
[C---:B------:R-:W-:Y:S02]  /*71e0*/  SHF.L.U32 R20, R29.reuse, 0x10, RZ ;  /* 0x000000101d147819 */ /* 0x040fe400000006ff */
[----:B------:R-:W-:Y:S02]  /*71f0*/  LOP3.LUT R21, R29, 0xffff0000, RZ, 0xc0, !PT ;  /* 0xffff00001d157812 */ /* 0x000fe400078ec0ff */
[----:B------:R-:W-:Y:S02]  /*7200*/  MOV R66, 0x10 ;  /* 0x0000001000427802 */ /* 0x000fe40000000f00 */
[----:B------:R-:W-:Y:S02]  /*7210*/  LOP3.LUT P6, RZ, R49, 0x40, RZ, 0xc0, !PT ;  /* 0x0000004031ff7812 */ /* 0x000fe400078cc0ff */
[----:B------:R-:W-:Y:S02]  /*7220*/  ISETP.NE.AND P0, PT, R61, RZ, PT ;  /* 0x000000ff3d00720c */ /* 0x000fe40003f05270 */
[----:B------:R-:W-:Y:S01]  /*7230*/  SEL R66, R66, 0xfffffff0, !P6 ;  /* 0xfffffff042427807 */ /* 0x000fe20007000000 */
[----:B--2---:R-:W1:Y:S03]  /*7240*/  LDTM.x16 R4, tmem[UR4] ;  /* 0x00000004000479ee */ /* 0x004e660008240000 */
[----:B------:R-:W-:Y:S01]  /*7250*/  IADD3 R63, PT, PT, R63, R66, RZ ;  /* 0x000000423f3f7210 */ /* 0x000fe20007ffe0ff */
[----:B-1--4-:R-:W-:Y:S01]  /*7260*/  FMUL R0, R24, R4 ;  /* 0x0000000418007220 */ /* 0x012fe20000400000 */
[----:B------:R-:W-:Y:S01]  /*7270*/  LOP3.LUT R4, R28, 0xffff0000, RZ, 0xc0, !PT ;  /* 0xffff00001c047812 */ /* 0x000fe200078ec0ff */
[C---:B------:R-:W-:Y:S01]  /*7280*/  FMUL R2, R24.reuse, R5 ;  /* 0x0000000518027220 */ /* 0x040fe20000400000 */
[C---:B------:R-:W-:Y:S01]  /*7290*/  FMUL R7, R24.reuse, R7 ;  /* 0x0000000718077220 */ /* 0x040fe20000400000 */
[C---:B------:R-:W-:Y:S01]  /*72a0*/  FFMA R0, R27.reuse, R3, R0 ;  /* 0x000000031b007223 */ /* 0x040fe20000000000 */
[C---:B------:R-:W-:Y:S01]  /*72b0*/  FMUL R3, R24.reuse, R6 ;  /* 0x0000000618037220 */ /* 0x040fe20000400000 */
[C---:B------:R-:W-:Y:S01]  /*72c0*/  FFMA R2, R27.reuse, R4, R2 ;  /* 0x000000041b027223 */ /* 0x040fe20000000002 */
[C---:B------:R-:W-:Y:S01]  /*72d0*/  FMUL R4, R24.reuse, R8 ;  /* 0x0000000818047220 */ /* 0x040fe20000400000 */
[C---:B------:R-:W-:Y:S01]  /*72e0*/  FMUL R8, R24.reuse, R12 ;  /* 0x0000000c18087220 */ /* 0x040fe20000400000 */
[----:B------:R-:W-:Y:S01]  /*72f0*/  FMUL R12, R24, R16 ;  /* 0x00000010180c7220 */ /* 0x000fe20000400000 */
[----:B------:R-:W-:Y:S01]  /*7300*/  SHF.L.U32 R16, R30, 0x10, RZ ;  /* 0x000000101e107819 */ /* 0x000fe200000006ff */
[C---:B------:R-:W-:Y:S01]  /*7310*/  FFMA R3, R27.reuse, R20, R3 ;  /* 0x000000141b037223 */ /* 0x040fe20000000003 */
[----:B------:R-:W-:Y:S01]  /*7320*/  F2FP.BF16.F32.PACK_AB R32, R2, R0 ;  /* 0x000000000220723e */ /* 0x000fe200000010ff */
[----:B------:R-:W-:Y:S01]  /*7330*/  FFMA R7, R27, R21, R7 ;  /* 0x000000151b077223 */ /* 0x000fe20000000007 */
[----:B------:R-:W-:Y:S01]  /*7340*/  LOP3.LUT R0, R30, 0xffff0000, RZ, 0xc0, !PT ;  /* 0xffff00001e007812 */ /* 0x000fe200078ec0ff */
[C---:B------:R-:W-:Y:S01]  /*7350*/  FMUL R5, R24.reuse, R9 ;  /* 0x0000000918057220 */ /* 0x040fe20000400000 */
[----:B------:R-:W-:Y:S01]  /*7360*/  SHF.L.U32 R2, R31, 0x10, RZ ;  /* 0x000000101f027819 */ /* 0x000fe200000006ff */
[----:B------:R-:W-:Y:S01]  /*7370*/  FFMA R4, R27, R16, R4 ;  /* 0x000000101b047223 */ /* 0x000fe20000000004 */
[----:B------:R-:W-:Y:S01]  /*7380*/  LOP3.LUT R16, R31, 0xffff0000, RZ, 0xc0, !PT ;  /* 0xffff00001f107812 */ /* 0x000fe200078ec0ff */
[C---:B------:R-:W-:Y:S01]  /*7390*/  FMUL R6, R24.reuse, R10 ;  /* 0x0000000a18067220 */ /* 0x040fe20000400000 */
[----:B------:R-:W-:Y:S01]  /*73a0*/  F2FP.BF16.F32.PACK_AB R33, R7, R3 ;  /* 0x000000030721723e */ /* 0x000fe200000010ff */
[C---:B------:R-:W-:Y:S01]  /*73b0*/  FFMA R5, R27.reuse, R0, R5 ;  /* 0x000000001b057223 */ /* 0x040fe20000000005 */
[----:B------:R-:W-:Y:S01]  /*73c0*/  FMUL R11, R24, R11 ;  /* 0x0000000b180b7220 */ /* 0x000fe20000400000 */
[C---:B------:R-:W-:Y:S01]  /*73d0*/  SHF.L.U32 R0, R36.reuse, 0x10, RZ ;  /* 0x0000001024007819 */ /* 0x040fe200000006ff */
[C---:B------:R-:W-:Y:S01]  /*73e0*/  FFMA R6, R27.reuse, R2, R6 ;  /* 0x000000021b067223 */ /* 0x040fe20000000006 */
[----:B------:R-:W-:Y:S01]  /*73f0*/  LOP3.LUT R2, R36, 0xffff0000, RZ, 0xc0, !PT ;  /* 0xffff000024027812 */ /* 0x000fe200078ec0ff */
[----:B------:R-:W-:Y:S01]  /*7400*/  FFMA R11, R27, R16, R11 ;  /* 0x000000101b0b7223 */ /* 0x000fe2000000000b */
[C---:B------:R-:W-:Y:S01]  /*7410*/  FMUL R9, R24.reuse, R13 ;  /* 0x0000000d18097220 */ /* 0x040fe20000400000 */
[----:B------:R-:W-:Y:S01]  /*7420*/  SHF.L.U32 R3, R37, 0x10, RZ ;  /* 0x0000001025037819 */ /* 0x000fe200000006ff */
[----:B------:R-:W-:Y:S01]  /*7430*/  FFMA R8, R27, R0, R8 ;  /* 0x000000001b087223 */ /* 0x000fe20000000008 */
[C---:B------:R-:W-:Y:S01]  /*7440*/  FMUL R10, R24.reuse, R14 ;  /* 0x0000000e180a7220 */ /* 0x040fe20000400000 */
[----:B------:R-:W-:Y:S01]  /*7450*/  LOP3.LUT R0, R37, 0xffff0000, RZ, 0xc0, !PT ;  /* 0xffff000025007812 */ /* 0x000fe200078ec0ff */
[----:B------:R-:W-:Y:S01]  /*7460*/  FMUL R15, R24, R15 ;  /* 0x0000000f180f7220 */ /* 0x000fe20000400000 */
[C---:B------:R-:W-:Y:S01]  /*7470*/  FFMA R9, R27.reuse, R2, R9 ;  /* 0x000000021b097223 */ /* 0x040fe20000000009 */
[C---:B------:R-:W-:Y:S01]  /*7480*/  FFMA R10, R27.reuse, R3, R10 ;  /* 0x000000031b0a7223 */ /* 0x040fe2000000000a */
[----:B------:R-:W-:Y:S01]  /*7490*/  SHF.L.U32 R2, R38, 0x10, RZ ;  /* 0x0000001026027819 */ /* 0x000fe200000006ff */
[----:B------:R-:W-:Y:S01]  /*74a0*/  FFMA R15, R27, R0, R15 ;  /* 0x000000001b0f7223 */ /* 0x000fe2000000000f */
[----:B------:R-:W-:Y:S01]  /*74b0*/  F2FP.BF16.F32.PACK_AB R34, R5, R4 ;  /* 0x000000040522723e */ /* 0x000fe200000010ff */
[----:B------:R-:W-:Y:S01]  /*74c0*/  FMUL R13, R24, R17 ;  /* 0x00000011180d7220 */ /* 0x000fe20000400000 */
[----:B------:R-:W-:Y:S01]  /*74d0*/  LOP3.LUT R3, R38, 0xffff0000, RZ, 0xc0, !PT ;  /* 0xffff000026037812 */ /* 0x000fe200078ec0ff */
[C---:B------:R-:W-:Y:S01]  /*74e0*/  FMUL R14, R24.reuse, R18 ;  /* 0x00000012180e7220 */ /* 0x040fe20000400000 */
[C---:B------:R-:W-:Y:S01]  /*74f0*/  SHF.L.U32 R4, R39.reuse, 0x10, RZ ;  /* 0x0000001027047819 */ /* 0x040fe200000006ff */
[----:B------:R-:W-:Y:S01]  /*7500*/  FMUL R19, R24, R19 ;  /* 0x0000001318137220 */ /* 0x000fe20000400000 */
[----:B------:R-:W-:Y:S01]  /*7510*/  LOP3.LUT R0, R39, 0xffff0000, RZ, 0xc0, !PT ;  /* 0xffff000027007812 */ /* 0x000fe200078ec0ff */
[----:B------:R-:W-:Y:S01]  /*7520*/  FFMA R12, R27, R2, R12 ;  /* 0x000000021b0c7223 */ /* 0x000fe2000000000c */
[----:B------:R-:W-:Y:S01]  /*7530*/  F2FP.BF16.F32.PACK_AB R35, R11, R6 ;  /* 0x000000060b23723e */ /* 0x000fe200000010ff */
[C---:B------:R-:W-:Y:S01]  /*7540*/  FFMA R13, R27.reuse, R3, R13 ;  /* 0x000000031b0d7223 */ /* 0x040fe2000000000d */
[C---:B------:R-:W-:Y:S01]  /*7550*/  FFMA R14, R27.reuse, R4, R14 ;  /* 0x000000041b0e7223 */ /* 0x040fe2000000000e */
[----:B------:R-:W-:Y:S01]  /*7560*/  FFMA R19, R27, R0, R19 ;  /* 0x000000001b137223 */ /* 0x000fe20000000013 */
[----:B------:R-:W-:Y:S01]  /*7570*/  F2FP.BF16.F32.PACK_AB R8, R9, R8 ;  /* 0x000000080908723e */ /* 0x000fe200000010ff */
[----:B------:R1:W-:Y:S01]  /*7580*/  STS.128 [R57+UR43+0x200], R32 ;  /* 0x0002002039007988 */ /* 0x0003e20008000c2b */
[----:B------:R-:W-:Y:S02]  /*7590*/  F2FP.BF16.F32.PACK_AB R9, R15, R10 ;  /* 0x0000000a0f09723e */ /* 0x000fe400000010ff */
[----:B------:R-:W-:Y:S02]  /*75a0*/  F2FP.BF16.F32.PACK_AB R10, R13, R12 ;  /* 0x0000000c0d0a723e */ /* 0x000fe400000010ff */
[----:B------:R-:W-:Y:S05]  /*75b0*/  F2FP.BF16.F32.PACK_AB R11, R19, R14 ;  /* 0x0000000e130b723e */ /* 0x000fea00000010ff */
[----:B------:R1:W-:Y:S01]  /*75c0*/  STS.128 [R63+0x200], R8 ;  /* 0x000200083f007388 */ /* 0x0003e20000000c00 */
[----:B------:R-:W-:Y:S01]  /*75d0*/  @!PT LDS RZ, [RZ] ;  /* 0x00000000fffff984 */ /* 0x000fe20000000800 */
[----:B------:R-:W-:Y:S01]  /*75e0*/  @!PT LDS RZ, [RZ] ;  /* 0x00000000fffff984 */ /* 0x000fe20000000800 */
[----:B------:R-:W-:Y:S01]  /*75f0*/  @!PT LDS RZ, [RZ] ;  /* 0x00000000fffff984 */ /* 0x000fe20000000800 */
[----:B------:R-:W-:Y:S01]  /*7600*/  @!PT LDS RZ, [RZ] ;  /* 0x00000000fffff984 */ /* 0x000fe20000000800 */
[----:B------:R2:W-:Y:S07]  /*7610*/  MEMBAR.ALL.CTA ;  /* 0x0000000000007992 */ /* 0x0005ee0000008000 */
[----:B--2---:R-:W2:Y:S02]  /*7620*/  FENCE.VIEW.ASYNC.S ;  /* 0x00000000000073c6 */ /* 0x004ea40000000000 */
[----:B--2---:R-:W-:Y:S06]  /*7630*/  BAR.SYNC.DEFER_BLOCKING 0x1, 0x80 ;  /* 0x0042000000007b1d */ /* 0x004fec0000010000 */
[----:B------:R-:W-:Y:S05]  /*7640*/  @P0 BRA `(.L_x_123) ;  /* 0x00000000003c0947 */ /* 0x000fea0003800000 */
[----:B------:R-:W2:Y:S01]  /*7650*/  LDCU.64 UR6, c[0x0][0x348] ;  /* 0x00006900ff0677ac */ /* 0x000ea20008000a00 */
[----:B------:R-:W-:Y:S01]  /*7660*/  UIADD3 UR4, UPT, UPT, UR43, 0x200, URZ ;  /* 0x000002002b047890 */ /* 0x000fe2000fffe0ff */
[----:B------:R-:W-:Y:S01]  /*7670*/  UMOV UR51, UR36 ;  /* 0x0000002400337c82 */ /* 0x000fe20008000000 */
[----:B------:R-:W-:Y:S02]  /*7680*/  UIADD3 UR9, UPT, UPT, UR49, 0x40, URZ ;  /* 0x0000004031097890 */ /* 0x000fe4000fffe0ff */
[----:B------:R-:W-:Y:S02]  /*7690*/  UIADD3 UR8, UPT, UPT, UR43, 0xa00, URZ ;  /* 0x00000a002b087890 */ /* 0x000fe4000fffe0ff */
[----:B------:R-:W-:Y:S01]  /*76a0*/  MOV R53, UR4 ;  /* 0x0000000400357c02 */ /* 0x000fe20008000f00 */
[----:B------:R-:W-:Y:S01]  /*76b0*/  UMOV UR10, UR50 ;  /* 0x00000032000a7c82 */ /* 0x000fe20008000000 */
[----:B------:R-:W-:Y:S02]  /*76c0*/  UMOV UR11, UR36 ;  /* 0x00000024000b7c82 */ /* 0x000fe40008000000 */
[----:B------:R-:W-:Y:S01]  /*76d0*/  R2UR UR48, R53 ;  /* 0x00000000353072ca */ /* 0x000fe200000e0000 */
[----:B--2---:R-:W-:Y:S04]  /*76e0*/  UIADD3 UR4, UP0, UPT, UR6, 0x680, URZ ;  /* 0x0000068006047890 */ /* 0x004fe8000ff1e0ff */
[----:B------:R-:W-:Y:S09]  /*76f0*/  UIADD3.X UR5, UPT, UPT, URZ, UR7, URZ, UP0, !UPT ;  /* 0x00000007ff057290 */ /* 0x000ff200087fe4ff */
[----:B------:R2:W-:Y:S01]  /*7700*/  UTMASTG.3D [UR48], [UR4] ;  /* 0x00000030040073b5 */ /* 0x0005e20008010000 */
[----:B------:R2:W-:Y:S01]  /*7710*/  UTMASTG.3D [UR8], [UR4] ;  /* 0x00000008040073b5 */ /* 0x0005e20008010000 */
[----:B------:R0:W-:Y:S01]  /*7720*/  UTMACMDFLUSH ;  /* 0x00000000000079b7 */ /* 0x0001e20000000000 */
[----:B--2---:R-:W-:Y:S04]  /*7730*/  DEPBAR.LE SB0, 0x1 ;  /* 0x000080400000791a */ /* 0x004fe80000000000 */
.L_x_123:
[----:B------:R-:W-:Y:S05]  /*7740*/  BSYNC.RECONVERGENT B0 ;  /* 0x0000000000007941 */ /* 0x000fea0003800200 */
.L_x_122:
[----:B------:R-:W-:Y:S01]  /*7750*/  BAR.SYNC.DEFER_BLOCKING 0x1, 0x80 ;  /* 0x0042000000007b1d */ /* 0x000fe20000010000 */
[----:B------:R-:W-:Y:S01]  /*7760*/  ISETP.NE.AND P1, PT, R62, RZ, PT ;  /* 0x000000ff3e00720c */ /* 0x000fe20003f25270 */
[----:B------:R-:W-:Y:S01]  /*7770*/  UISETP.NE.AND UP0, UPT, UR47, URZ, UPT ;  /* 0x000000ff2f00728c */ /* 0x000fe2000bf05270 */
[----:B------:R-:W-:Y:S11]  /*7780*/  LEA R2, R26, UR43, 0x3 ;  /* 0x0000002b1a027c11 */ /* 0x000ff6000f8e18ff */
[----:B------:R-:W-:Y:S01]  /*7790*/  @P1 SHF.L.U32 R3, R60, 0x1f, RZ ;  /* 0x0000001f3c031819 */ /* 0x000fe200000006ff */
[----:B------:R-:W-:Y:S06]  /*77a0*/  BRA.U !UP0, `(.L_x_124) ;  /* 0x0000000108247547 */ /* 0x000fec000b800000 */
[----:B------:R-:W-:Y:S01]  /*77b0*/  IMAD.U32 R4, RZ, RZ, UR46 ;  /* 0x0000002eff047e24 */ /* 0x000fe2000f8e00ff */
[----:B------:R-:W-:Y:S01]  /*77c0*/  MOV R0, UR52 ;  /* 0x0000003400007c02 */ /* 0x000fe20008000f00 */
[----:B------:R-:W-:Y:S03]  /*77d0*/  UIADD3 UR4, UPT, UPT, UR46, 0x1, URZ ;  /* 0x000000012e047890 */ /* 0x000fe6000fffe0ff */
[----:B------:R-:W-:Y:S01]  /*77e0*/  @P1 LEA R4, R4, UR43, 0x3 ;  /* 0x0000002b04041c11 */ /* 0x000fe2000f8e18ff */
[----:B------:R-:W-:Y:S04]  /*77f0*/  UISETP.NE.AND UP0, UPT, UR4, 0x4, UPT ;  /* 0x000000040400788c */ /* 0x000fe8000bf05270 */
[----:B------:R-:W-:Y:S01]  /*7800*/  @P1 VIADD R4, R4, 0x80 ;  /* 0x0000008004041836 */ /* 0x000fe20000000000 */
[----:B------:R-:W-:Y:S04]  /*7810*/  USEL UR46, UR4, URZ, UP0 ;  /* 0x000000ff042e7287 */ /* 0x000fe80008000000 */
[----:B------:R-:W-:Y:S04]  /*7820*/  @P1 PRMT R0, R0, 0x654, R4 ;  /* 0x0000065400001816 */ /* 0x000fe80000000004 */
[----:B------:R2:W-:Y:S04]  /*7830*/  @P1 SYNCS.ARRIVE.TRANS64.RED.A1T0 RZ, [R0+URZ], RZ ;  /* 0x000000ff00ff19a7 */ /* 0x0005e800081004ff */
.L_x_124:
[----:B------:R-:W3:Y:S01]  /*7840*/  @P1 SYNCS.PHASECHK.TRANS64.TRYWAIT P0, [R2+URZ+0x60], R3 ;  /* 0x00006003020015a7 */ /* 0x000ee200080011ff */
[----:B------:R-:W-:Y:S01]  /*7850*/  BSSY B1, `(.L_x_125) ;  /* 0x0000012000017945 */ /* 0x000fe20003800000 */
[----:B---3--:R-:W-:Y:S03]  /*7860*/  @P1 SEL R64, RZ, 0x1, !P0 ;  /* 0x00000001ff401807 */ /* 0x008fe60004000000 */
[----:B------:R-:W-:Y:S05]  /*7870*/  @!P1 BRA `(.L_x_126) ;  /* 0x00000000003c9947 */ /* 0x000fea0003800000 */
[----:B------:R-:W-:Y:S01]  /*7880*/  ISETP.NE.AND P1, PT, R65, RZ, PT ;  /* 0x000000ff4100720c */ /* 0x000fe20003f25270 */
[----:B------:R-:W-:Y:S01]  /*7890*/  BSSY B0, `(.L_x_127) ;  /* 0x0000009000007945 */ /* 0x000fe20003800000 */
[----:B------:R-:W-:Y:S11]  /*78a0*/  ISETP.NE.AND P0, PT, R64, RZ, PT ;  /* 0x000000ff4000720c */ /* 0x000ff60003f05270 */
[----:B------:R-:W-:Y:S05]  /*78b0*/  @P1 IMAD R4, R26, 0x1000, R57 ;  /* 0x000010001a041824 */ /* 0x000fea00078e0239 */
[----:B------:R-:W-:Y:S05]  /*78c0*/  @P1 IADD3 R3, PT, PT, R4, UR43, RZ ;  /* 0x0000002b04031c10 */ /* 0x000fea000fffe0ff */
[----:B------:R-:W-:Y:S01]  /*78d0*/  @P1 IMAD.IADD R3, R66, 0x1, R3 ;  /* 0x0000000142031824 */ /* 0x000fe200078e0203 */
[----:B------:R-:W-:Y:S06]  /*78e0*/  @P0 BRA `(.L_x_128) ;  /* 0x00000000000c0947 */ /* 0x000fec0003800000 */
[----:B--2---:R-:W-:Y:S04]  /*78f0*/  SHF.L.U32 R0, R60, 0x1f, RZ ;  /* 0x0000001f3c007819 */ /* 0x004fe800000006ff */
[----:B------:R-:W2:Y:S02]  /*7900*/  SYNCS.PHASECHK.TRANS64.TRYWAIT P0, [R2+URZ+0x60], R0 ;  /* 0x00006000020075a7 */ /* 0x000ea400080011ff */
[----:B--2---:R-:W-:Y:S05]  /*7910*/  @!P0 BRA `(.L_x_129) ;  /* 0x0000002800548947 */ /* 0x004fea0003800000 */
.L_x_128:
[----:B------:R-:W-:Y:S05]  /*7920*/  BSYNC B0 ;  /* 0x0000000000007941 */ /* 0x000fea0003800000 */
.L_x_127:
[----:B------:R-:W-:Y:S02]  /*7930*/  ISETP.NE.AND P0, PT, R65, RZ, PT ;  /* 0x000000ff4100720c */ /* 0x000fe40003f05270 */
[----:B------:R-:W-:Y:S11]  /*7940*/  IADD3 R26, PT, PT, R26, 0x1, RZ ;  /* 0x000000011a1a7810 */ /* 0x000ff60007ffe0ff */
[----:B------:R3:W4:Y:S04]  /*7950*/  @P0 LDS.128 R28, [R4+UR43+0x200] ;  /* 0x0002002b041c0984 */ /* 0x0007280008000c00 */
[----:B------:R3:W1:Y:S02]  /*7960*/  @P0 LDS.128 R36, [R3+0x200] ;  /* 0x0002000003240984 */ /* 0x0006640000000c00 */
.L_x_126:
[----:B------:R-:W-:Y:S05]  /*7970*/  BSYNC B1 ;  /* 0x0000000000017941 */ /* 0x000fea0003800000 */
.L_x_125:
[----:B--2---:R-:W-:Y:S05]  /*7980*/  VIADD R0, R25, 0x10 ;  /* 0x0000001019007836 */ /* 0x004fea0000000000 */
[----:B------:R-:W-:Y:S04]  /*7990*/  SHF.R.U32.HI R0, RZ, 0x15, R0 ;  /* 0x00000015ff007819 */ /* 0x000fe80000011600 */
[----:B------:R-:W-:Y:S11]  /*79a0*/  LOP3.LUT P0, RZ, R0, 0x3, R51, 0x48, !PT ;  /* 0x0000000300ff7812 */ /* 0x000ff60007804833 */
[----:B------:R-:W-:Y:S02]  /*79b0*/  @!UPT UIADD3 URZ, UPT, UPT, URZ, URZ, URZ ;  /* 0x000000fffffff290 */ /* 0x000fe4000fffe0ff */
[----:B------:R-:W-:Y:S05]  /*79c0*/  @!P0 BRA `(.L_x_130) ;  /* 0x0000000000408947 */ /* 0x000fea0003800000 */
[----:B------:R-:W2:Y:S01]  /*79d0*/  LDCU.64 UR8, c[0x4][0x70] ;  /* 0x01000e00ff0877ac */ /* 0x000ea20008000a00 */
[----:B---3--:R-:W-:Y:S01]  /*79e0*/  MOV R3, 0x0 ;  /* 0x0000000000037802 */ /* 0x008fe20000000f00 */
[----:B------:R-:W-:Y:S02]  /*79f0*/  HFMA2 R12, -RZ, RZ, 0, 5.9604644775390625e-08 ;  /* 0x00000001ff0c7431 */ /* 0x000fe400000001ff */
[----:B-1----:R-:W-:Y:S02]  /*7a00*/  IMAD.MOV.U32 R8, RZ, RZ, 0x192 ;  /* 0x00000192ff087424 */ /* 0x002fe400078e00ff */
[----:B------:R-:W-:Y:S01]  /*7a10*/  IMAD.MOV.U32 R13, RZ, RZ, RZ ;  /* 0x000000ffff0d7224 */ /* 0x000fe200078e00ff */
[----:B------:R-:W1:Y:S01]  /*7a20*/  LDCU.64 UR6, c[0x4][0x78] ;  /* 0x01000f00ff0677ac */ /* 0x000e620008000a00 */
[----:B------:R-:W3:Y:S01]  /*7a30*/  LDC.64 R2, c[0x4][R3] ;  /* 0x0100000003027b82 */ /* 0x000ee20000000a00 */
[----:B------:R-:W5:Y:S01]  /*7a40*/  LDCU.64 UR4, c[0x4][0x10] ;  /* 0x01000200ff0477ac */ /* 0x000f620008000a00 */
[----:B--2---:R-:W-:Y:S01]  /*7a50*/  MOV R5, UR9 ;  /* 0x0000000900057c02 */ /* 0x004fe20008000f00 */
[----:B------:R-:W-:Y:S01]  /*7a60*/  IMAD.U32 R4, RZ, RZ, UR8 ;  /* 0x00000008ff047e24 */ /* 0x000fe2000f8e00ff */
[----:B-1----:R-:W-:Y:S01]  /*7a70*/  MOV R7, UR7 ;  /* 0x0000000700077c02 */ /* 0x002fe20008000f00 */
[----:B------:R-:W-:Y:S01]  /*7a80*/  IMAD.U32 R6, RZ, RZ, UR6 ;  /* 0x00000006ff067e24 */ /* 0x000fe2000f8e00ff */
[----:B-----5:R-:W-:Y:S01]  /*7a90*/  MOV R11, UR5 ;  /* 0x00000005000b7c02 */ /* 0x020fe20008000f00 */
[----:B------:R-:W-:Y:S02]  /*7aa0*/  IMAD.U32 R10, RZ, RZ, UR4 ;  /* 0x00000004ff0a7e24 */ /* 0x000fe4000f8e00ff */
[----:B------:R-:W-:Y:S07]  /*7ab0*/  LEPC R20, `(.L_x_130) ;  /* 0x000000001014794e */ /* 0x000fee0000000000 */
[----:B---34-:R-:W-:Y:S05]  /*7ac0*/  CALL.ABS.NOINC R2 ;  /* 0x0000000002007343 */ /* 0x018fea0003c00000 */
.L_x_130:
[----:B---34-:R-:W-:Y:S01]  /*7ad0*/  SHF.L.U32 R3, R28, 0x10, RZ ;  /* 0x000000101c037819 */ /* 0x018fe200000006ff */
[----:B------:R-:W-:Y:S05]  /*7ae0*/  WARPSYNC.ALL ;  /* 0x0000000000007948 */ /* 0x000fea0003800000 */
[----:B------:R-:W-:Y:S01]  /*7af0*/  R2UR UR4, R25 ;  /* 0x00000000190472ca */ /* 0x000fe200000e0000 */
[----:B------:R-:W-:Y:S01]  /*7b00*/  BSSY.RECONVERGENT B0, `(.L_x_131) ;  /* 0x000005b000007945 */ /* 0x000fe20003800200 */
[----:B------:R-:W-:Y:S02]  /*7b10*/  SHF.L.U32 R20, R30, 0x10, RZ ;  /* 0x000000101e147819 */ /* 0x000fe400000006ff */
[----:B------:R-:W-:Y:S02]  /*7b20*/  ISETP.NE.AND P6, PT, R62, RZ, PT ;  /* 0x000000ff3e00720c */ /* 0x000fe40003fc5270 */
[----:B------:R-:W-:Y:S07]  /*7b30*/  ISETP.NE.AND P0, PT, R61, RZ, PT ;  /* 0x000000ff3d00720c */ /* 0x000fee0003f05270 */
[----:B-1----:R-:W1:Y:S02]  /*7b40*/  LDTM.x16 R4, tmem[UR4+0x10] ;  /* 0x00001004000479ee */ /* 0x002e640008240000 */
[----:B-1----:R-:W-:Y:S01]  /*7b50*/  FMUL R0, R24, R4 ;  /* 0x0000000418007220 */ /* 0x002fe20000400000 */
[----:B------:R-:W-:Y:S01]  /*7b60*/  LOP3.LUT R4, R28, 0xffff0000, RZ, 0xc0, !PT ;  /* 0xffff00001c047812 */ /* 0x000fe200078ec0ff */
[C---:B------:R-:W-:Y:S01]  /*7b70*/  FMUL R2, R24.reuse, R5 ;  /* 0x0000000518027220 */ /* 0x040fe20000400000 */
[----:B------:R-:W-:Y:S01]  /*7b80*/  SHF.L.U32 R5, R29, 0x10, RZ ;  /* 0x000000101d057819 */ /* 0x000fe200000006ff */
[----:B------:R-:W-:Y:S01]  /*7b90*/  FFMA R0, R27, R3, R0 ;  /* 0x000000031b007223 */ /* 0x000fe20000000000 */
[C---:B------:R-:W-:Y:S01]  /*7ba0*/  FMUL R3, R24.reuse, R6 ;  /* 0x0000000618037220 */ /* 0x040fe20000400000 */
[----:B------:R-:W-:Y:S01]  /*7bb0*/  LOP3.LUT R6, R29, 0xffff0000, RZ, 0xc0, !PT ;  /* 0xffff00001d067812 */ /* 0x000fe200078ec0ff */
[C---:B------:R-:W-:Y:S01]  /*7bc0*/  FFMA R2, R27.reuse, R4, R2 ;  /* 0x000000041b027223 */ /* 0x040fe20000000002 */
[C---:B------:R-:W-:Y:S01]  /*7bd0*/  FMUL R7, R24.reuse, R7 ;  /* 0x0000000718077220 */ /* 0x040fe20000400000 */
[C---:B------:R-:W-:Y:S01]  /*7be0*/  FFMA R3, R27.reuse, R5, R3 ;  /* 0x000000051b037223 */ /* 0x040fe20000000003 */
[C---:B------:R-:W-:Y:S01]  /*7bf0*/  FMUL R4, R24.reuse, R8 ;  /* 0x0000000818047220 */ /* 0x040fe20000400000 */
[----:B------:R-:W-:Y:S01]  /*7c00*/  FMUL R5, R24, R9 ;  /* 0x0000000918057220 */ /* 0x000fe20000400000 */
[----:B------:R-:W-:Y:S01]  /*7c10*/  F2FP.BF16.F32.PACK_AB R32, R2, R0 ;  /* 0x000000000220723e */ /* 0x000fe200000010ff */
[C---:B------:R-:W-:Y:S01]  /*7c20*/  FFMA R7, R27.reuse, R6, R7 ;  /* 0x000000061b077223 */ /* 0x040fe20000000007 */
[----:B------:R-:W-:Y:S01]  /*7c30*/  LOP3.LUT R0, R30, 0xffff0000, RZ, 0xc0, !PT ;  /* 0xffff00001e007812 */ /* 0x000fe200078ec0ff */
[----:B------:R-:W-:Y:S01]  /*7c40*/  FFMA R4, R27, R20, R4 ;  /* 0x000000141b047223 */ /* 0x000fe20000000004 */
[----:B------:R-:W-:Y:S01]  /*7c50*/  SHF.L.U32 R2, R31, 0x10, RZ ;  /* 0x000000101f027819 */ /* 0x000fe200000006ff */
[----:B------:R-:W-:Y:S01]  /*7c60*/  FMUL R6, R24, R10 ;  /* 0x0000000a18067220 */ /* 0x000fe20000400000 */
[----:B------:R-:W-:Y:S01]  /*7c70*/  F2FP.BF16.F32.PACK_AB R33, R7, R3 ;  /* 0x000000030721723e */ /* 0x000fe200000010ff */
[----:B------:R-:W-:Y:S01]  /*7c80*/  FFMA R5, R27, R0, R5 ;  /* 0x000000001b057223 */ /* 0x000fe20000000005 */
[----:B------:R-:W-:Y:S01]  /*7c90*/  LOP3.LUT R3, R31, 0xffff0000, RZ, 0xc0, !PT ;  /* 0xffff00001f037812 */ /* 0x000fe200078ec0ff */
[----:B------:R-:W-:Y:S01]  /*7ca0*/  FFMA R6, R27, R2, R6 ;  /* 0x000000021b067223 */ /* 0x000fe20000000006 */
[----:B------:R-:W-:Y:S01]  /*7cb0*/  SHF.L.U32 R7, R36, 0x10, RZ ;  /* 0x0000001024077819 */ /* 0x000fe200000006ff */
[----:B------:R-:W-:Y:S01]  /*7cc0*/  FMUL R11, R24, R11 ;  /* 0x0000000b180b7220 */ /* 0x000fe20000400000 */
[----:B------:R-:W-:Y:S01]  /*7cd0*/  LOP3.LUT R0, R36, 0xffff0000, RZ, 0xc0, !PT ;  /* 0xffff000024007812 */ /* 0x000fe200078ec0ff */
[C---:B------:R-:W-:Y:S01]  /*7ce0*/  FMUL R8, R24.reuse, R12 ;  /* 0x0000000c18087220 */ /* 0x040fe20000400000 */
[----:B------:R-:W-:Y:S01]  /*7cf0*/  SHF.L.U32 R2, R37, 0x10, RZ ;  /* 0x0000001025027819 */ /* 0x000fe200000006ff */
[C---:B------:R-:W-:Y:S01]  /*7d00*/  FMUL R9, R24.reuse, R13 ;  /* 0x0000000d18097220 */ /* 0x040fe20000400000 */
[----:B------:R-:W-:Y:S01]  /*7d10*/  F2FP.BF16.F32.PACK_AB R34, R5, R4 ;  /* 0x000000040522723e */ /* 0x000fe200000010ff */
[----:B------:R-:W-:Y:S01]  /*7d20*/  FFMA R11, R27, R3, R11 ;  /* 0x000000031b0b7223 */ /* 0x000fe2000000000b */
[----:B------:R-:W-:Y:S01]  /*7d30*/  SHF.L.U32 R3, R39, 0x10, RZ ;  /* 0x0000001027037819 */ /* 0x000fe200000006ff */
[----:B------:R-:W-:Y:S01]  /*7d40*/  FFMA R8, R27, R7, R8 ;  /* 0x000000071b087223 */ /* 0x000fe20000000008 */
[----:B------:R-:W-:Y:S01]  /*7d50*/  LOP3.LUT R4, R39, 0xffff0000, RZ, 0xc0, !PT ;  /* 0xffff000027047812 */ /* 0x000fe200078ec0ff */
[----:B------:R-:W-:Y:S01]  /*7d60*/  FFMA R9, R27, R0, R9 ;  /* 0x000000001b097223 */ /* 0x000fe20000000009 */
[----:B------:R-:W-:Y:S01]  /*7d70*/  LOP3.LUT R0, R37, 0xffff0000, RZ, 0xc0, !PT ;  /* 0xffff000025007812 */ /* 0x000fe200078ec0ff */
[C---:B------:R-:W-:Y:S01]  /*7d80*/  FMUL R10, R24.reuse, R14 ;  /* 0x0000000e180a7220 */ /* 0x040fe20000400000 */
[C---:B------:R-:W-:Y:S01]  /*7d90*/  FMUL R15, R24.reuse, R15 ;  /* 0x0000000f180f7220 */ /* 0x040fe20000400000 */
[C---:B------:R-:W-:Y:S01]  /*7da0*/  FMUL R12, R24.reuse, R16 ;  /* 0x00000010180c7220 */ /* 0x040fe20000400000 */
[----:B------:R-:W-:Y:S01]  /*7db0*/  FMUL R13, R24, R17 ;  /* 0x00000011180d7220 */ /* 0x000fe20000400000 */
[C---:B------:R-:W-:Y:S01]  /*7dc0*/  FFMA R10, R27.reuse, R2, R10 ;  /* 0x000000021b0a7223 */ /* 0x040fe2000000000a */
[----:B------:R-:W-:Y:S01]  /*7dd0*/  FFMA R15, R27, R0, R15 ;  /* 0x000000001b0f7223 */ /* 0x000fe2000000000f */
[----:B------:R-:W-:Y:S01]  /*7de0*/  SHF.L.U32 R2, R38, 0x10, RZ ;  /* 0x0000001026027819 */ /* 0x000fe200000006ff */
[----:B------:R-:W-:Y:S01]  /*7df0*/  FMUL R14, R24, R18 ;  /* 0x00000012180e7220 */ /* 0x000fe20000400000 */
[----:B------:R-:W-:Y:S01]  /*7e00*/  LOP3.LUT R0, R38, 0xffff0000, RZ, 0xc0, !PT ;  /* 0xffff000026007812 */ /* 0x000fe200078ec0ff */
[----:B------:R-:W-:Y:S01]  /*7e10*/  FMUL R19, R24, R19 ;  /* 0x0000001318137220 */ /* 0x000fe20000400000 */
[----:B------:R-:W-:Y:S01]  /*7e20*/  F2FP.BF16.F32.PACK_AB R35, R11, R6 ;  /* 0x000000060b23723e */ /* 0x000fe200000010ff */
[----:B------:R-:W-:Y:S01]  /*7e30*/  FFMA R12, R27, R2, R12 ;  /* 0x000000021b0c7223 */ /* 0x000fe2000000000c */
[----:B------:R-:W-:Y:S01]  /*7e40*/  F2FP.BF16.F32.PACK_AB R8, R9, R8 ;  /* 0x000000080908723e */ /* 0x000fe200000010ff */
[C---:B------:R-:W-:Y:S01]  /*7e50*/  FFMA R13, R27.reuse, R0, R13 ;  /* 0x000000001b0d7223 */ /* 0x040fe2000000000d */
[C---:B------:R-:W-:Y:S01]  /*7e60*/  FFMA R14, R27.reuse, R3, R14 ;  /* 0x000000031b0e7223 */ /* 0x040fe2000000000e */
[----:B------:R1:W-:Y:S01]  /*7e70*/  STS.128 [R57+UR43+0x1200], R32 ;  /* 0x0012002039007988 */ /* 0x0003e20008000c2b */
[----:B------:R-:W-:Y:S01]  /*7e80*/  FFMA R19, R27, R4, R19 ;  /* 0x000000041b137223 */ /* 0x000fe20000000013 */
[----:B------:R-:W-:Y:S02]  /*7e90*/  F2FP.BF16.F32.PACK_AB R9, R15, R10 ;  /* 0x0000000a0f09723e */ /* 0x000fe400000010ff */
[----:B------:R-:W-:Y:S02]  /*7ea0*/  F2FP.BF16.F32.PACK_AB R10, R13, R12 ;  /* 0x0000000c0d0a723e */ /* 0x000fe400000010ff */
[----:B------:R-:W-:Y:S02]  /*7eb0*/  F2FP.BF16.F32.PACK_AB R11, R19, R14 ;  /* 0x0000000e130b723e */ /* 0x000fe400000010ff */
[----:B------:R-:W-:Y:S02]  /*7ec0*/  MOV R2, UR46 ;  /* 0x0000002e00027c02 */ /* 0x000fe40008000f00 */
[----:B------:R-:W-:Y:S01]  /*7ed0*/  MOV R0, UR52 ;  /* 0x0000003400007c02 */ /* 0x000fe20008000f00 */
[----:B------:R1:W-:Y:S01]  /*7ee0*/  STS.128 [R63+0x1200], R8 ;  /* 0x001200083f007388 */ /* 0x0003e20000000c00 */
[----:B------:R-:W-:Y:S02]  /*7ef0*/  @P6 LEA R2, R2, UR43, 0x3 ;  /* 0x0000002b02026c11 */ /* 0x000fe4000f8e18ff */
[----:B------:R-:W-:Y:S02]  /*7f00*/  @P6 SHF.L.U32 R3, R60, 0x1f, RZ ;  /* 0x0000001f3c036819 */ /* 0x000fe400000006ff */
[----:B------:R-:W-:Y:S01]  /*7f10*/  @P6 IADD3 R2, PT, PT, R2, 0x80, RZ ;  /* 0x0000008002026810 */ /* 0x000fe20007ffe0ff */
[----:B------:R-:W-:Y:S01]  /*7f20*/  @!PT LDS RZ, [RZ] ;  /* 0x00000000fffff984 */ /* 0x000fe20000000800 */
[----:B------:R-:W-:Y:S01]  /*7f30*/  @!PT LDS RZ, [RZ] ;  /* 0x00000000fffff984 */ /* 0x000fe20000000800 */
[----:B------:R-:W-:Y:S01]  /*7f40*/  @!PT LDS RZ, [RZ] ;  /* 0x00000000fffff984 */ /* 0x000fe20000000800 */
[----:B------:R-:W-:Y:S01]  /*7f50*/  @!PT LDS RZ, [RZ] ;  /* 0x00000000fffff984 */ /* 0x000fe20000000800 */
[----:B------:R2:W-:Y:S06]  /*7f60*/  MEMBAR.ALL.CTA ;  /* 0x0000000000007992 */ /* 0x0005ec0000008000 */
[----:B--2---:R-:W2:Y:S01]  /*7f70*/  FENCE.VIEW.ASYNC.S ;  /* 0x00000000000073c6 */ /* 0x004ea20000000000 */
[----:B------:R-:W-:Y:S02]  /*7f80*/  @P6 PRMT R0, R0, 0x654, R2 ;  /* 0x0000065400006816 */ /* 0x000fe40000000002 */
[----:B------:R-:W-:Y:S01]  /*7f90*/  LEA R2, R26, UR43, 0x3 ;  /* 0x0000002b1a027c11 */ /* 0x000fe2000f8e18ff */
[----:B--2---:R-:W-:Y:S06]  /*7fa0*/  BAR.SYNC.DEFER_BLOCKING 0x1, 0x80 ;  /* 0x0042000000007b1d */ /* 0x004fec0000010000 */
[----:B------:R-:W-:Y:S05]  /*7fb0*/  @P0 BRA `(.L_x_132) ;  /* 0x00000000003c0947 */ /* 0x000fea0003800000 */
[----:B------:R-:W2:Y:S01]  /*7fc0*/  LDCU.64 UR6, c[0x0][0x348] ;  /* 0x00006900ff0677ac */ /* 0x000ea20008000a00 */
[----:B------:R-:W-:Y:S02]  /*7fd0*/  UIADD3 UR13, UPT, UPT, UR49, 0x10, URZ ;  /* 0x00000010310d7890 */ /* 0x000fe4000fffe0ff */
[----:B------:R-:W-:Y:S01]  /*7fe0*/  UIADD3 UR12, UPT, UPT, UR43, 0x1200, URZ ;  /* 0x000012002b0c7890 */ /* 0x000fe2000fffe0ff */
[----:B------:R-:W-:Y:S01]  /*7ff0*/  UMOV UR14, UR50 ;  /* 0x00000032000e7c82 */ /* 0x000fe20008000000 */
[----:B------:R-:W-:Y:S01]  /*8000*/  UMOV UR15, UR36 ;  /* 0x00000024000f7c82 */ /* 0x000fe20008000000 */
[----:B------:R-:W-:Y:S02]  /*8010*/  UIADD3 UR9, UPT, UPT, UR49, 0x50, URZ ;  /* 0x0000005031097890 */ /* 0x000fe4000fffe0ff */
[----:B------:R-:W-:Y:S01]  /*8020*/  UIADD3 UR8, UPT, UPT, UR43, 0x1a00, URZ ;  /* 0x00001a002b087890 */ /* 0x000fe2000fffe0ff */
[----:B------:R-:W-:Y:S01]  /*8030*/  UMOV UR10, UR50 ;  /* 0x00000032000a7c82 */ /* 0x000fe20008000000 */
[----:B------:R-:W-:Y:S01]  /*8040*/  UMOV UR11, UR36 ;  /* 0x00000024000b7c82 */ /* 0x000fe20008000000 */
[----:B--2---:R-:W-:Y:S04]  /*8050*/  UIADD3 UR4, UP0, UPT, UR6, 0x680, URZ ;  /* 0x0000068006047890 */ /* 0x004fe8000ff1e0ff */
[----:B------:R-:W-:Y:S09]  /*8060*/  UIADD3.X UR5, UPT, UPT, URZ, UR7, URZ, UP0, !UPT ;  /* 0x00000007ff057290 */ /* 0x000ff200087fe4ff */
[----:B------:R2:W-:Y:S01]  /*8070*/  UTMASTG.3D [UR12], [UR4] ;  /* 0x0000000c040073b5 */ /* 0x0005e20008010000 */
[----:B------:R2:W-:Y:S01]  /*8080*/  UTMASTG.3D [UR8], [UR4] ;  /* 0x00000008040073b5 */ /* 0x0005e20008010000 */
[----:B------:R0:W-:Y:S01]  /*8090*/  UTMACMDFLUSH ;  /* 0x00000000000079b7 */ /* 0x0001e20000000000 */
[----:B--2---:R-:W-:Y:S04]  /*80a0*/  DEPBAR.LE SB0, 0x1 ;  /* 0x000080400000791a */ /* 0x004fe80000000000 */
.L_x_132:
[----:B------:R-:W-:Y:S05]  /*80b0*/  BSYNC.RECONVERGENT B0 ;  /* 0x0000000000007941 */ /* 0x000fea0003800200 */
.L_x_131:
[----:B------:R-:W-:Y:S01]  /*80c0*/  BAR.SYNC.DEFER_BLOCKING 0x1, 0x80 ;  /* 0x0042000000007b1d */ /* 0x000fe20000010000 */
[----:B------:R-:W-:Y:S04]  /*80d0*/  UIADD3 UR4, UPT, UPT, UR46, 0x1, URZ ;  /* 0x000000012e047890 */ /* 0x000fe8000fffe0ff */
[----:B------:R-:W-:Y:S04]  /*80e0*/  UISETP.NE.AND UP0, UPT, UR4, 0x4, UPT ;  /* 0x000000040400788c */ /* 0x000fe8000bf05270 */
[----:B------:R-:W-:Y:S01]  /*80f0*/  USEL UR44, UR4, URZ, UP0 ;  /* 0x000000ff042c7287 */ /* 0x000fe20008000000 */
[----:B------:R2:W-:Y:S01]  /*8100*/  @P6 SYNCS.ARRIVE.TRANS64.RED.A1T0 RZ, [R0+URZ], RZ ;  /* 0x000000ff00ff69a7 */ /* 0x0005e200081004ff */
[----:B------:R-:W-:Y:S01]  /*8110*/  BSSY B1, `(.L_x_133) ;  /* 0x0000013000017945 */ /* 0x000fe20003800000 */
[----:B------:R-:W3:Y:S02]  /*8120*/  @P6 SYNCS.PHASECHK.TRANS64.TRYWAIT P0, [R2+URZ+0x60], R3 ;  /* 0x00006003020065a7 */ /* 0x000ee400080011ff */
[----:B---3--:R-:W-:Y:S01]  /*8130*/  @P6 SEL R64, RZ, 0x1, !P0 ;  /* 0x00000001ff406807 */ /* 0x008fe20004000000 */
[----:B--2---:R-:W-:Y:S06]  /*8140*/  @!P6 BRA `(.L_x_134) ;  /* 0x00000000003ce947 */ /* 0x004fec0003800000 */
[----:B------:R-:W-:Y:S01]  /*8150*/  ISETP.NE.AND P1, PT, R65, RZ, PT ;  /* 0x000000ff4100720c */ /* 0x000fe20003f25270 */
[----:B------:R-:W-:Y:S01]  /*8160*/  BSSY B0, `(.L_x_135) ;  /* 0x0000009000007945 */ /* 0x000fe20003800000 */
[----:B------:R-:W-:Y:S11]  /*8170*/  ISETP.NE.AND P0, PT, R64, RZ, PT ;  /* 0x000000ff4000720c */ /* 0x000ff60003f05270 */
[----:B------:R-:W-:Y:S05]  /*8180*/  @P1 IMAD R3, R26, 0x1000, R57 ;  /* 0x000010001a031824 */ /* 0x000fea00078e0239 */
[----:B------:R-:W-:Y:S05]  /*8190*/  @P1 IADD3 R0, PT, PT, R3, UR43, RZ ;  /* 0x0000002b03001c10 */ /* 0x000fea000fffe0ff */
[----:B------:R-:W-:Y:S01]  /*81a0*/  @P1 IMAD.IADD R0, R66, 0x1, R0 ;  /* 0x0000000142001824 */ /* 0x000fe200078e0200 */
[----:B------:R-:W-:Y:S06]  /*81b0*/  @P0 BRA `(.L_x_136) ;  /* 0x00000000000c0947 */ /* 0x000fec0003800000 */
[----:B------:R-:W-:Y:S04]  /*81c0*/  SHF.L.U32 R4, R60, 0x1f, RZ ;  /* 0x0000001f3c047819 */ /* 0x000fe800000006ff */
[----:B------:R-:W2:Y:S02]  /*81d0*/  SYNCS.PHASECHK.TRANS64.TRYWAIT P0, [R2+URZ+0x60], R4 ;  /* 0x00006004020075a7 */ /* 0x000ea400080011ff */
[----:B--2---:R-:W-:Y:S05]  /*81e0*/  @!P0 BRA `(.L_x_137) ;  /* 0x0000002000348947 */ /* 0x004fea0003800000 */
.L_x_136:
[----:B------:R-:W-:Y:S05]  /*81f0*/  BSYNC B0 ;  /* 0x0000000000007941 */ /* 0x000fea0003800000 */
.L_x_135:
[----:B------:R-:W-:Y:S02]  /*8200*/  ISETP.NE.AND P0, PT, R65, RZ, PT ;  /* 0x000000ff4100720c */ /* 0x000fe40003f05270 */
[----:B------:R-:W-:Y:S11]  /*8210*/  IADD3 R26, PT, PT, R26, 0x1, RZ ;  /* 0x000000011a1a7810 */ /* 0x000ff60007ffe0ff */
[----:B------:R3:W4:Y:S04]  /*8220*/  @P0 LDS.128 R28, [R3+UR43+0x200] ;  /* 0x0002002b031c0984 */ /* 0x0007280008000c00 */
[----:B------:R3:W1:Y:S02]  /*8230*/  @P0 LDS.128 R36, [R0+0x200] ;  /* 0x0002000000240984 */ /* 0x0006640000000c00 */
.L_x_134:
[----:B------:R-:W-:Y:S05]  /*8240*/  BSYNC B1 ;  /* 0x0000000000017941 */ /* 0x000fea0003800000 */
.L_x_133:
[----:B---3--:R-:W-:Y:S05]  /*8250*/  VIADD R0, R25, 0x20 ;  /* 0x0000002019007836 */ /* 0x008fea0000000000 */
[----:B------:R-:W-:Y:S04]  /*8260*/  SHF.R.U32.HI R0, RZ, 0x15, R0 ;  /* 0x00000015ff007819 */ /* 0x000fe80000011600 */
[----:B------:R-:W-:Y:S11]  /*8270*/  LOP3.LUT P0, RZ, R0, 0x3, R51, 0x48, !PT ;  /* 0x0000000300ff7812 */ /* 0x000ff60007804833 */
[----:B------:R-:W-:Y:S02]  /*8280*/  @!UPT UIADD3 URZ, UPT, UPT, URZ, URZ, URZ ;  /* 0x000000fffffff290 */ /* 0x000fe4000fffe0ff */
[----:B------:R-:W-:Y:S05]  /*8290*/  @!P0 BRA `(.L_x_138) ;  /* 0x0000000000408947 */ /* 0x000fea0003800000 */
[----:B------:R-:W3:Y:S01]  /*82a0*/  LDCU.64 UR8, c[0x4][0x70] ;  /* 0x01000e00ff0877ac */ /* 0x000ee20008000a00 */
[----:B------:R-:W-:Y:S01]  /*82b0*/  MOV R3, 0x0 ;  /* 0x0000000000037802 */ /* 0x000fe20000000f00 */
[----:B------:R-:W-:Y:S02]  /*82c0*/  HFMA2 R12, -RZ, RZ, 0, 5.9604644775390625e-08 ;  /* 0x00000001ff0c7431 */ /* 0x000fe400000001ff */
[----:B-1----:R-:W-:Y:S02]  /*82d0*/  IMAD.MOV.U32 R8, RZ, RZ, 0x192 ;  /* 0x00000192ff087424 */ /* 0x002fe400078e00ff */
[----:B------:R-:W-:Y:S01]  /*82e0*/  IMAD.MOV.U32 R13, RZ, RZ, RZ ;  /* 0x000000ffff0d7224 */ /* 0x000fe200078e00ff */
[----:B------:R-:W1:Y:S01]  /*82f0*/  LDCU.64 UR6, c[0x4][0x78] ;  /* 0x01000f00ff0677ac */ /* 0x000e620008000a00 */
[----:B--2---:R-:W2:Y:S01]  /*8300*/  LDC.64 R2, c[0x4][R3] ;  /* 0x0100000003027b82 */ /* 0x004ea20000000a00 */
[----:B------:R-:W5:Y:S01]  /*8310*/  LDCU.64 UR4, c[0x4][0x10] ;  /* 0x01000200ff0477ac */ /* 0x000f620008000a00 */
[----:B---3--:R-:W-:Y:S01]  /*8320*/  MOV R5, UR9 ;  /* 0x0000000900057c02 */ /* 0x008fe20008000f00 */
[----:B------:R-:W-:Y:S01]  /*8330*/  IMAD.U32 R4, RZ, RZ, UR8 ;  /* 0x00000008ff047e24 */ /* 0x000fe2000f8e00ff */
[----:B-1----:R-:W-:Y:S01]  /*8340*/  MOV R7, UR7 ;  /* 0x0000000700077c02 */ /* 0x002fe20008000f00 */
[----:B------:R-:W-:Y:S01]  /*8350*/  IMAD.U32 R6, RZ, RZ, UR6 ;  /* 0x00000006ff067e24 */ /* 0x000fe2000f8e00ff */
[----:B-----5:R-:W-:Y:S01]  /*8360*/  MOV R11, UR5 ;  /* 0x00000005000b7c02 */ /* 0x020fe20008000f00 */
[----:B------:R-:W-:Y:S02]  /*8370*/  IMAD.U32 R10, RZ, RZ, UR4 ;  /* 0x00000004ff0a7e24 */ /* 0x000fe4000f8e00ff */
[----:B------:R-:W-:Y:S07]  /*8380*/  LEPC R20, `(.L_x_138) ;  /* 0x000000001014794e */ /* 0x000fee0000000000 */
[----:B--2-4-:R-:W-:Y:S05]  /*8390*/  CALL.ABS.NOINC R2 ;  /* 0x0000000002007343 */ /* 0x014fea0003c00000 */
.L_x_138:
[----:B----4-:R-:W-:Y:S01]  /*83a0*/  SHF.L.U32 R3, R28, 0x10, RZ ;  /* 0x000000101c037819 */ /* 0x010fe200000006ff */
[----:B------:R-:W-:Y:S05]  /*83b0*/  WARPSYNC.ALL ;  /* 0x0000000000007948 */ /* 0x000fea0003800000 */
[----:B------:R-:W-:Y:S01]  /*83c0*/  R2UR UR4, R25 ;  /* 0x00000000190472ca */ /* 0x000fe200000e0000 */
[----:B------:R-:W-:Y:S01]  /*83d0*/  BSSY.RECONVERGENT B0, `(.L_x_139) ;  /* 0x000005b000007945 */ /* 0x000fe20003800200 */
[----:B------:R-:W-:Y:S02]  /*83e0*/  SHF.L.U32 R20, R30, 0x10, RZ ;  /* 0x000000101e147819 */ /* 0x000fe400000006ff */
[----:B------:R-:W-:Y:S02]  /*83f0*/  ISETP.NE.AND P6, PT, R62, RZ, PT ;  /* 0x000000ff3e00720c */ /* 0x000fe40003fc5270 */
[----:B------:R-:W-:Y:S07]  /*8400*/  ISETP.NE.AND P0, PT, R61, RZ, PT ;  /* 0x000000ff3d00720c */ /* 0x000fee0003f05270 */
[----:B-12---:R-:W1:Y:S02]  /*8410*/  LDTM.x16 R4, tmem[UR4+0x20] ;  /* 0x00002004000479ee */ /* 0x006e640008240000 */
        /* <DEDUP_REMOVED lines=59> */
[----:B------:R-:W-:Y:S02]  /*87d0*/  LEA R3, R26, UR43, 0x3 ;  /* 0x0000002b1a037c11 */ /* 0x000fe4000f8e18ff */
        /* <DEDUP_REMOVED lines=8> */
[----:B------:R-:W-:Y:S01]  /*8860*/  @P6 SHF.L.U32 R2, R60, 0x1f, RZ ;  /* 0x0000001f3c026819 */ /* 0x000fe200000006ff */
        /* <DEDUP_REMOVED lines=17> */
.L_x_140:
[----:B------:R-:W-:Y:S05]  /*8980*/  BSYNC.RECONVERGENT B0 ;  /* 0x0000000000007941 */ /* 0x000fea0003800200 */
.L_x_139:
        /* <DEDUP_REMOVED lines=19> */
.L_x_144:
[----:B------:R-:W-:Y:S05]  /*8ac0*/  BSYNC B0 ;  /* 0x0000000000007941 */ /* 0x000fea0003800000 */
.L_x_143:
[----:B------:R-:W-:Y:S11]  /*8ad0*/  ISETP.NE.AND P0, PT, R65, RZ, PT ;  /* 0x000000ff4100720c */ /* 0x000ff60003f05270 */
[----:B------:R-:W-:Y:S02]  /*8ae0*/  @!UPT UIADD3 URZ, UPT, UPT, URZ, URZ, URZ ;  /* 0x000000fffffff290 */ /* 0x000fe4000fffe0ff */
[----:B------:R3:W4:Y:S04]  /*8af0*/  @P0 LDS.128 R28, [R26+UR43+0x200] ;  /* 0x0002002b1a1c0984 */ /* 0x0007280008000c00 */
[----:B------:R3:W1:Y:S02]  /*8b00*/  @P0 LDS.128 R36, [R66+0x200] ;  /* 0x0002000042240984 */ /* 0x0006640000000c00 */
.L_x_142:
[----:B------:R-:W-:Y:S05]  /*8b10*/  BSYNC B1 ;  /* 0x0000000000017941 */ /* 0x000fea0003800000 */
.L_x_141:
[----:B--2---:R-:W-:Y:S05]  /*8b20*/  VIADD R0, R25, 0x30 ;  /* 0x0000003019007836 */ /* 0x004fea0000000000 */
[----:B------:R-:W-:Y:S04]  /*8b30*/  SHF.R.U32.HI R0, RZ, 0x15, R0 ;  /* 0x00000015ff007819 */ /* 0x000fe80000011600 */
[----:B------:R-:W-:Y:S11]  /*8b40*/  LOP3.LUT P0, RZ, R0, 0x3, R51, 0x48, !PT ;  /* 0x0000000300ff7812 */ /* 0x000ff60007804833 */
[----:B------:R-:W-:Y:S02]  /*8b50*/  @!UPT UIADD3 URZ, UPT, UPT, URZ, URZ, URZ ;  /* 0x000000fffffff290 */ /* 0x000fe4000fffe0ff */
[----:B------:R-:W-:Y:S05]  /*8b60*/  @!P0 BRA `(.L_x_146) ;  /* 0x0000000000408947 */ /* 0x000fea0003800000 */
[----:B------:R-:W2:Y:S01]  /*8b70*/  LDCU.64 UR8, c[0x4][0x70] ;  /* 0x01000e00ff0877ac */ /* 0x000ea20008000a00 */
[----:B------:R-:W-:Y:S01]  /*8b80*/  MOV R3, 0x0 ;  /* 0x0000000000037802 */ /* 0x000fe20000000f00 */
        /* <DEDUP_REMOVED lines=14> */
.L_x_146:
[----:B------:R-:W-:Y:S01]  /*8c70*/  ISETP.NE.AND P0, PT, R61, RZ, PT ;  /* 0x000000ff3d00720c */ /* 0x000fe20003f05270 */
[----:B------:R-:W-:Y:S05]  /*8c80*/  WARPSYNC.ALL ;  /* 0x0000000000007948 */ /* 0x000fea0003800000 */
[----:B------:R-:W-:Y:S01]  /*8c90*/  R2UR UR4, R25 ;  /* 0x00000000190472ca */ /* 0x000fe200000e0000 */
[----:B------:R-:W-:Y:S01]  /*8ca0*/  BSSY.RECONVERGENT B0, `(.L_x_147) ;  /* 0x0000057000007945 */ /* 0x000fe20003800200 */
[C---:B----4-:R-:W-:Y:S02]  /*8cb0*/  SHF.L.U32 R20, R28.reuse, 0x10, RZ ;  /* 0x000000101c147819 */ /* 0x050fe400000006ff */
[----:B------:R-:W-:Y:S02]  /*8cc0*/  LOP3.LUT R21, R28, 0xffff0000, RZ, 0xc0, !PT ;  /* 0xffff00001c157812 */ /* 0x000fe400078ec0ff */
[C---:B------:R-:W-:Y:S02]  /*8cd0*/  SHF.L.U32 R25, R29.reuse, 0x10, RZ ;  /* 0x000000101d197819 */ /* 0x040fe400000006ff */
[----:B---3--:R-:W-:Y:S02]  /*8ce0*/  LOP3.LUT R26, R29, 0xffff0000, RZ, 0xc0, !PT ;  /* 0xffff00001d1a7812 */ /* 0x008fe400078ec0ff */
[C---:B------:R-:W-:Y:S02]  /*8cf0*/  SHF.L.U32 R28, R30.reuse, 0x10, RZ ;  /* 0x000000101e1c7819 */ /* 0x040fe400000006ff */
[----:B------:R-:W-:Y:S01]  /*8d00*/  LOP3.LUT R29, R30, 0xffff0000, RZ, 0xc0, !PT ;  /* 0xffff00001e1d7812 */ /* 0x000fe200078ec0ff */
[----:B-1----:R-:W1:Y:S01]  /*8d10*/  LDTM.x16 R4, tmem[UR4+0x30] ;  /* 0x00003004000479ee */ /* 0x002e620008240000 */
[C---:B------:R-:W-:Y:S01]  /*8d20*/  SHF.L.U32 R30, R31.reuse, 0x10, RZ ;  /* 0x000000101f1e7819 */ /* 0x040fe200000006ff */
[----:B------:R-:W-:Y:S01]  /*8d30*/  NOP ;  /* 0x0000000000007918 */ /* 0x000fe20000000000 */
[----:B------:R-:W-:Y:S02]  /*8d40*/  LOP3.LUT R31, R31, 0xffff0000, RZ, 0xc0, !PT ;  /* 0xffff00001f1f7812 */ /* 0x000fe400078ec0ff */
[C---:B------:R-:W-:Y:S02]  /*8d50*/  SHF.L.U32 R32, R36.reuse, 0x10, RZ ;  /* 0x0000001024207819 */ /* 0x040fe400000006ff */
[----:B------:R-:W-:Y:S02]  /*8d60*/  LOP3.LUT R33, R36, 0xffff0000, RZ, 0xc0, !PT ;  /* 0xffff000024217812 */ /* 0x000fe400078ec0ff */
[----:B------:R-:W-:Y:S02]  /*8d70*/  IADD3 R54, PT, PT, R54, 0xf0, RZ ;  /* 0x000000f036367810 */ /* 0x000fe40007ffe0ff */
[C---:B------:R-:W-:Y:S02]  /*8d80*/  SHF.L.U32 R34, R37.reuse, 0x10, RZ ;  /* 0x0000001025227819 */ /* 0x040fe400000006ff */
[----:B------:R-:W-:Y:S02]  /*8d90*/  LOP3.LUT R54, R54, 0xfefffff8, RZ, 0xc0, !PT ;  /* 0xfefffff836367812 */ /* 0x000fe400078ec0ff */
[----:B------:R-:W-:Y:S02]  /*8da0*/  LOP3.LUT R35, R37, 0xffff0000, RZ, 0xc0, !PT ;  /* 0xffff000025237812 */ /* 0x000fe400078ec0ff */
[----:B-1----:R1:W-:Y:S01]  /*8db0*/  SYNCS.ARRIVE.TRANS64.RED.A1T0 RZ, [R54+URZ], RZ ;  /* 0x000000ff36ff79a7 */ /* 0x0023e200081004ff */
[C---:B------:R-:W-:Y:S02]  /*8dc0*/  SHF.L.U32 R36, R38.reuse, 0x10, RZ ;  /* 0x0000001026247819 */ /* 0x040fe400000006ff */
[----:B------:R-:W-:Y:S02]  /*8dd0*/  LOP3.LUT R37, R38, 0xffff0000, RZ, 0xc0, !PT ;  /* 0xffff000026257812 */ /* 0x000fe400078ec0ff */
[----:B------:R-:W-:Y:S01]  /*8de0*/  SHF.L.U32 R38, R39, 0x10, RZ ;  /* 0x0000001027267819 */ /* 0x000fe200000006ff */
[C---:B------:R-:W-:Y:S01]  /*8df0*/  FMUL R4, R24.reuse, R4 ;  /* 0x0000000418047220 */ /* 0x040fe20000400000 */
[C---:B------:R-:W-:Y:S01]  /*8e00*/  FMUL R5, R24.reuse, R5 ;  /* 0x0000000518057220 */ /* 0x040fe20000400000 */
[C---:B------:R-:W-:Y:S01]  /*8e10*/  FMUL R6, R24.reuse, R6 ;  /* 0x0000000618067220 */ /* 0x040fe20000400000 */
[C---:B------:R-:W-:Y:S01]  /*8e20*/  FMUL R7, R24.reuse, R7 ;  /* 0x0000000718077220 */ /* 0x040fe20000400000 */
[C---:B------:R-:W-:Y:S01]  /*8e30*/  FFMA R4, R27.reuse, R20, R4 ;  /* 0x000000141b047223 */ /* 0x040fe20000000004 */
        /* <DEDUP_REMOVED lines=15> */
[C---:B------:R-:W-:Y:S01]  /*8f30*/  FMUL R12, R24.reuse, R16 ;  /* 0x00000010180c7220 */ /* 0x040fe20000400000 */
[C---:B------:R-:W-:Y:S01]  /*8f40*/  FFMA R0, R27.reuse, R32, R0 ;  /* 0x000000201b007223 */ /* 0x040fe20000000000 */
[C---:B------:R-:W-:Y:S01]  /*8f50*/  FMUL R13, R24.reuse, R17 ;  /* 0x00000011180d7220 */ /* 0x040fe20000400000 */
[----:B------:R-:W-:Y:S01]  /*8f60*/  FFMA R2, R27, R33, R2 ;  /* 0x000000211b027223 */ /* 0x000fe20000000002 */
[----:B------:R-:W-:Y:S01]  /*8f70*/  F2FP.BF16.F32.PACK_AB R4, R5, R4 ;  /* 0x000000040504723e */ /* 0x000fe200000010ff */
[C---:B------:R-:W-:Y:S01]  /*8f80*/  FMUL R14, R24.reuse, R18 ;  /* 0x00000012180e7220 */ /* 0x040fe20000400000 */
[----:B------:R-:W-:Y:S01]  /*8f90*/  FFMA R3, R27, R34, R3 ;  /* 0x000000221b037223 */ /* 0x000fe20000000003 */
[----:B------:R-:W-:Y:S01]  /*8fa0*/  LOP3.LUT R39, R39, 0xffff0000, RZ, 0xc0, !PT ;  /* 0xffff000027277812 */ /* 0x000fe200078ec0ff */
[----:B------:R-:W-:Y:S01]  /*8fb0*/  FFMA R15, R27, R35, R15 ;  /* 0x000000231b0f7223 */ /* 0x000fe2000000000f */
[----:B------:R-:W-:Y:S01]  /*8fc0*/  F2FP.BF16.F32.PACK_AB R5, R7, R6 ;  /* 0x000000060705723e */ /* 0x000fe200000010ff */
[----:B------:R-:W-:Y:S01]  /*8fd0*/  FMUL R19, R24, R19 ;  /* 0x0000001318137220 */ /* 0x000fe20000400000 */
[----:B------:R-:W-:Y:S01]  /*8fe0*/  F2FP.BF16.F32.PACK_AB R6, R9, R8 ;  /* 0x000000080906723e */ /* 0x000fe200000010ff */
        /* <DEDUP_REMOVED lines=34> */
.L_x_148:
[----:B------:R-:W-:Y:S05]  /*9210*/  BSYNC.RECONVERGENT B0 ;  /* 0x0000000000007941 */ /* 0x000fea0003800200 */
.L_x_147:
[----:B------:R-:W-:Y:S01]  /*9220*/  BAR.SYNC.DEFER_BLOCKING 0x1, 0x80 ;  /* 0x0042000000007b1d */ /* 0x000fe20000010000 */
[----:B------:R-:W-:Y:S01]  /*9230*/  UISETP.NE.AND UP0, UPT, UR47, -0x4, UPT ;  /* 0xfffffffc2f00788c */ /* 0x000fe2000bf05270 */
[----:B------:R-:W-:Y:S08]  /*9240*/  IADD3 R22, PT, PT, R22, 0x1, RZ ;  /* 0x0000000116167810 */ /* 0x000ff00007ffe0ff */
[----:B------:R-:W-:Y:S05]  /*9250*/  BRA.U !UP0, `(.L_x_149) ;  /* 0x0000000108287547 */ /* 0x000fea000b800000 */
[----:B------:R-:W-:Y:S01]  /*9260*/  ISETP.NE.AND P0, PT, R62, RZ, PT ;  /* 0x000000ff3e00720c */ /* 0x000fe20003f05270 */
[----:B------:R-:W-:Y:S01]  /*9270*/  IMAD.U32 R2, RZ, RZ, UR46 ;  /* 0x0000002eff027e24 */ /* 0x000fe2000f8e00ff */
[----:B------:R-:W-:Y:S01]  /*9280*/  UIADD3 UR4, UPT, UPT, UR46, 0x1, URZ ;  /* 0x000000012e047890 */ /* 0x000fe2000fffe0ff */
[----:B------:R-:W-:Y:S03]  /*9290*/  IMAD.U32 R0, RZ, RZ, UR52 ;  /* 0x00000034ff007e24 */ /* 0x000fe6000f8e00ff */
[----:B------:R-:W-:Y:S04]  /*92a0*/  UISETP.NE.AND UP0, UPT, UR4, 0x4, UPT ;  /* 0x000000040400788c */ /* 0x000fe8000bf05270 */
[----:B------:R-:W-:Y:S03]  /*92b0*/  USEL UR46, UR4, URZ, UP0 ;  /* 0x000000ff042e7287 */ /* 0x000fe60008000000 */
[----:B------:R-:W-:Y:S05]  /*92c0*/  @P0 LEA R2, R2, UR43, 0x3 ;  /* 0x0000002b02020c11 */ /* 0x000fea000f8e18ff */
[----:B------:R-:W-:Y:S05]  /*92d0*/  @P0 VIADD R2, R2, 0x80 ;  /* 0x0000008002020836 */ /* 0x000fea0000000000 */
[----:B------:R-:W-:Y:S04]  /*92e0*/  @P0 PRMT R0, R0, 0x654, R2 ;  /* 0x0000065400000816 */ /* 0x000fe80000000002 */
[----:B------:R2:W-:Y:S03]  /*92f0*/  @P0 SYNCS.ARRIVE.TRANS64.RED.A1T0 RZ, [R0+URZ], RZ ;  /* 0x000000ff00ff09a7 */ /* 0x0005e600081004ff */
.L_x_149:
[----:B------:R-:W-:Y:S01]  /*9300*/  R2UR UR4, R52 ;  /* 0x00000000340472ca */ /* 0x000fe200000e0000 */
[----:B------:R-:W-:Y:S01]  /*9310*/  UISETP.NE.AND UP0, UPT, UR62, URZ, UPT ;  /* 0x000000ff3e00728c */ /* 0x000fe2000bf05270 */
[----:B------:R-:W-:Y:S01]  /*9320*/  ISETP.NE.AND P0, PT, R56, 0x2, PT ;  /* 0x000000023800780c */ /* 0x000fe20003f05270 */
[----:B------:R-:W-:Y:S01]  /*9330*/  UIADD3 UR20, UPT, UPT, UR38, UR63, URZ ;  /* 0x0000003f26147290 */ /* 0x000fe2000fffe0ff */
[----:B------:R-:W-:Y:S01]  /*9340*/  ISETP.NE.AND P1, PT, R22, 0x4, PT ;  /* 0x000000041600780c */ /* 0x000fe20003f25270 */
[----:B------:R-:W-:Y:S01]  /*9350*/  UIADD3 UR47, UPT, UPT, UR47, 0x4, URZ ;  /* 0x000000042f2f7890 */ /* 0x000fe2000fffe0ff */
[----:B------:R-:W-:Y:S01]  /*9360*/  SEL R2, RZ, 0x1, P0 ;  /* 0x00000001ff027807 */ /* 0x000fe20000000000 */
[----:B------:R-:W-:Y:S01]  /*9370*/  UMOV UR36, UR61 ;  /* 0x0000003d00247c82 */ /* 0x000fe20008000000 */
[----:B--2---:R-:W-:Y:S02]  /*9380*/  SEL R0, RZ, 0x1, P1 ;  /* 0x00000001ff007807 */ /* 0x004fe40000800000 */
[----:B------:R-:W-:Y:S02]  /*9390*/  LOP3.LUT R58, R58, R2, RZ, 0x3c, !PT ;  /* 0x000000023a3a7212 */ /* 0x000fe400078e3cff */
[----:B------:R-:W-:Y:S01]  /*93a0*/  LOP3.LUT R59, R59, R0, RZ, 0x3c, !PT ;  /* 0x000000003b3b7212 */ /* 0x000fe200078e3cff */
[----:B------:R-:W-:Y:S01]  /*93b0*/  UIADD3 UR24, UPT, UPT, UR37, UR4, URZ ;  /* 0x0000000425187290 */ /* 0x000fe2000fffe0ff */
[----:B------:R-:W-:Y:S02]  /*93c0*/  SEL R56, R56, RZ, P0 ;  /* 0x000000ff38387207 */ /* 0x000fe40000000000 */
[----:B------:R-:W-:Y:S01]  /*93d0*/  SEL R22, R22, RZ, P1 ;  /* 0x000000ff16167207 */ /* 0x000fe20000800000 */
[----:B------:R-:W-:Y:S08]  /*93e0*/  BRA.U UP0, `(.L_x_150) ;  /* 0xffffffcd00787547 */ /* 0x000ff0000b83ffff */
[----:B------:R-:W2:Y:S01]  /*93f0*/  LDCU.64 UR4, c[0x0][0x888] ;  /* 0x00011100ff0477ac */ /* 0x000ea20008000a00 */
[----:B------:R-:W3:Y:S01]  /*9400*/  LDCU.64 UR6, c[0x0][0x890] ;  /* 0x00011200ff0677ac */ /* 0x000ee20008000a00 */
[----:B--2---:R-:W-:Y:S02]  /*9410*/  ISETP.NE.U32.AND P2, PT, RZ, UR4, PT ;  /* 0x00000004ff007c0c */ /* 0x004fe4000bf45070 */
[----:B---3--:R-:W-:Y:S02]  /*9420*/  ISETP.NE.U32.AND P1, PT, RZ, UR6, PT ;  /* 0x00000006ff007c0c */ /* 0x008fe4000bf25070 */
[----:B------:R-:W-:Y:S02]  /*9430*/  ISETP.NE.AND.EX P2, PT, RZ, UR5, PT, P2 ;  /* 0x00000005ff007c0c */ /* 0x000fe4000bf45320 */
[----:B------:R-:W-:-:S13]  /*9440*/  ISETP.NE.AND.EX P0, PT, RZ, UR7, PT, P1 ;  /* 0x00000007ff007c0c */ /* 0x000fda000bf05310 */
[----:B------:R-:W-:Y:S05]  /*9450*/  @P2 BRA P0, `(.L_x_151) ;  /* 0x00000000003c2947 */ /* 0x000fea0000000000 */
[----:B------:R-:W-:-:S13]  /*9460*/  ISETP.NE.AND.EX P1, PT, RZ, UR7, PT, P1 ;  /* 0x00000007ff007c0c */ /* 0x000fda000bf25310 */
[----:B------:R-:W-:Y:S05]  /*9470*/  @P1 BRA `(.L_x_152) ;  /* 0x00000000000c1947 */ /* 0x000fea0003800000 */
[----:B------:R-:W-:-:S13]  /*9480*/  FSETP.NEU.AND P0, PT, R27, RZ, PT ;  /* 0x000000ff1b00720b */ /* 0x000fda0003f0d000 */
[----:B------:R-:W-:Y:S05]  /*9490*/  @!P0 EXIT ;  /* 0x000000000000894d */ /* 0x000fea0003800000 */
[----:B------:R-:W-:Y:S05]  /*94a0*/  BRA `(.L_x_151) ;  /* 0x0000000000287947 */ /* 0x000fea0003800000 */
.L_x_152:
[----:B------:R-:W-:Y:S01]  /*94b0*/  ISETP.NE.AND P0, PT, R55, RZ, PT ;  /* 0x000000ff3700720c */ /* 0x000fe20003f05270 */
[----:B------:R-:W-:-:S12]  /*94c0*/  BSSY.RECONVERGENT B0, `(.L_x_151) ;  /* 0x0000008000007945 */ /* 0x000fd80003800200 */
[----:B------:R-:W-:Y:S05]  /*94d0*/  @P0 BRA `(.L_x_153) ;  /* 0x0000000000100947 */ /* 0x000fea0003800000 */
[----:B------:R-:W-:-:S04]  /*94e0*/  ISETP.NE.U32.AND P0, PT, RZ, UR4, PT ;  /* 0x00000004ff007c0c */ /* 0x000fc8000bf05070 */
[----:B------:R-:W-:-:S13]  /*94f0*/  ISETP.NE.AND.EX P0, PT, RZ, UR5, PT, P0 ;  /* 0x00000005ff007c0c */ /* 0x000fda000bf05300 */
[----:B------:R-:W-:Y:S05]  /*9500*/  @!P0 EXIT ;  /* 0x000000000000894d */ /* 0x000fea0003800000 */
[----:B------:R-:W-:Y:S05]  /*9510*/  BRA `(.L_x_154) ;  /* 0x0000000000087947 */ /* 0x000fea0003800000 */
.L_x_153:
[----:B------:R-:W-:-:S13]  /*9520*/  FSETP.NEU.AND P0, PT, R27, RZ, PT ;  /* 0x000000ff1b00720b */ /* 0x000fda0003f0d000 */
[----:B------:R-:W-:Y:S05]  /*9530*/  @!P0 EXIT ;  /* 0x000000000000894d */ /* 0x000fea0003800000 */
.L_x_154:
[----:B------:R-:W-:Y:S05]  /*9540*/  BSYNC.RECONVERGENT B0 ;  /* 0x0000000000007941 */ /* 0x000fea0003800200 */
.L_x_151:
[----:B------:R-:W-:Y:S01]  /*9550*/  ULEA UR6, UR46, UR43, 0x3 ;  /* 0x0000002b2e067291 */ /* 0x000fe2000f8e18ff */
[----:B------:R-:W-:-:S04]  /*9560*/  DEPBAR.LE SB0, 0x0 ;  /* 0x000080000000791a */ /* 0x000fc80000000000 */
[----:B------:R-:W-:-:S04]  /*9570*/  UIADD3 UR6, UPT, UPT, UR6, 0x80, URZ ;  /* 0x0000008006067890 */ /* 0x000fc8000fffe0ff */
[----:B------:R-:W-:-:S09]  /*9580*/  UPRMT UR6, UR52, 0x654, UR6 ;  /* 0x0000065434067896 */ /* 0x000fd20008000006 */
[----:B------:R-:W-:Y:S01]  /*9590*/  SYNCS.ARRIVE.TRANS64.RED.A1T0 RZ, [UR6], RZ ;  /* 0x000000ffffff79a7 */ /* 0x000fe20008100406 */
[----:B------:R-:W-:Y:S05]  /*95a0*/  EXIT ;  /* 0x000000000000794d */ /* 0x000fea0003800000 */
.L_x_24:
[----:B--2---:R2:W3:Y:S02]  /*95b0*/  SYNCS.PHASECHK.TRANS64.TRYWAIT P0, [R0+URZ+0x120], R2 ;  /* 0x00012002000075a7 */ /* 0x0044e400080011ff */
[----:B---3--:R-:W-:Y:S05]  /*95c0*/  @!P0 NANOSLEEP.SYNCS 0x989680 ;  /* 0x009896800000895d */ /* 0x008fea0003900000 */
[----:B------:R-:W3:Y:S02]  /*95d0*/  @!P0 SYNCS.PHASECHK.TRANS64 P0, [R0+URZ+0x120], R2 ;  /* 0x00012002000085a7 */ /* 0x000ee400080010ff */
[----:B---3--:R-:W-:Y:S05]  /*95e0*/  @!P0 BRA `(.L_x_24) ;  /* 0xfffffffc00f08947 */ /* 0x008fea000383ffff */
[----:B------:R-:W-:Y:S05]  /*95f0*/  BRA `(.L_x_155) ;  /* 0xffffff8400c47947 */ /* 0x000fea000383ffff */
.L_x_27:
[----:B-1----:R-:W-:-:S07]  /*9600*/  MOV R0, UR5 ;  /* 0x0000000500007c02 */ /* 0x002fce0008000f00 */
.L_x_156:
[----:B-1----:R1:W2:Y:S02]  /*9610*/  SYNCS.PHASECHK.TRANS64.TRYWAIT P0, [R0+URZ+0x30], R3 ;  /* 0x00003003000075a7 */ /* 0x0022a400080011ff */
[----:B--2---:R-:W-:Y:S05]  /*9620*/  @!P0 NANOSLEEP.SYNCS 0x989680 ;  /* 0x009896800000895d */ /* 0x004fea0003900000 */
[----:B------:R-:W2:Y:S02]  /*9630*/  @!P0 SYNCS.PHASECHK.TRANS64 P0, [R0+URZ+0x30], R3 ;  /* 0x00003003000085a7 */ /* 0x000ea400080010ff */
[----:B--2---:R-:W-:Y:S05]  /*9640*/  @!P0 BRA `(.L_x_156) ;  /* 0xfffffffc00f08947 */ /* 0x004fea000383ffff */
[----:B------:R-:W-:Y:S05]  /*9650*/  BRA `(.L_x_26) ;  /* 0xffffff88001c7947 */ /* 0x000fea000383ffff */
.L_x_36:
[----:B-1----:R-:W-:-:S07]  /*9660*/  MOV R0, UR6 ;  /* 0x0000000600007c02 */ /* 0x002fce0008000f00 */
.L_x_157:
[----:B-1----:R1:W2:Y:S02]  /*9670*/  SYNCS.PHASECHK.TRANS64.TRYWAIT P0, [R0+URZ+0x30], R3 ;  /* 0x00003003000075a7 */ /* 0x0022a400080011ff */
[----:B--2---:R-:W-:Y:S05]  /*9680*/  @!P0 NANOSLEEP.SYNCS 0x989680 ;  /* 0x009896800000895d */ /* 0x004fea0003900000 */
[----:B------:R-:W2:Y:S02]  /*9690*/  @!P0 SYNCS.PHASECHK.TRANS64 P0, [R0+URZ+0x30], R3 ;  /* 0x00003003000085a7 */ /* 0x000ea400080010ff */
[----:B--2---:R-:W-:Y:S05]  /*96a0*/  @!P0 BRA `(.L_x_157) ;  /* 0xfffffffc00f08947 */ /* 0x004fea000383ffff */
[----:B------:R-:W-:Y:S05]  /*96b0*/  BRA `(.L_x_35) ;  /* 0xffffff8c00307947 */ /* 0x000fea000383ffff */
.L_x_43:
[----:B-1----:R1:W4:Y:S02]  /*96c0*/  SYNCS.PHASECHK.TRANS64.TRYWAIT P0, [R3+URZ+0xb0], R0 ;  /* 0x0000b000030075a7 */ /* 0x00232400080011ff */
[----:B----4-:R-:W-:Y:S05]  /*96d0*/  @!P0 NANOSLEEP.SYNCS 0x989680 ;  /* 0x009896800000895d */ /* 0x010fea0003900000 */
[----:B------:R-:W4:Y:S02]  /*96e0*/  @!P0 SYNCS.PHASECHK.TRANS64 P0, [R3+URZ+0xb0], R0 ;  /* 0x0000b000030085a7 */ /* 0x000f2400080010ff */
[----:B----4-:R-:W-:Y:S05]  /*96f0*/  @!P0 BRA `(.L_x_43) ;  /* 0xfffffffc00f08947 */ /* 0x010fea000383ffff */
[----:B------:R-:W-:Y:S05]  /*9700*/  BRA `(.L_x_158) ;  /* 0xffffff9000247947 */ /* 0x000fea000383ffff */
.L_x_47:
[----:B------:R-:W-:-:S07]  /*9710*/  MOV R0, UR4 ;  /* 0x0000000400007c02 */ /* 0x000fce0008000f00 */
.L_x_159:
[----:B-1----:R1:W2:Y:S02]  /*9720*/  SYNCS.PHASECHK.TRANS64.TRYWAIT P0, [R0+URZ], R2 ;  /* 0x00000002000075a7 */ /* 0x0022a400080011ff */
[----:B--2---:R-:W-:Y:S05]  /*9730*/  @!P0 NANOSLEEP.SYNCS 0x989680 ;  /* 0x009896800000895d */ /* 0x004fea0003900000 */
[----:B------:R-:W2:Y:S02]  /*9740*/  @!P0 SYNCS.PHASECHK.TRANS64 P0, [R0+URZ], R2 ;  /* 0x00000002000085a7 */ /* 0x000ea400080010ff */
[----:B--2---:R-:W-:Y:S05]  /*9750*/  @!P0 BRA `(.L_x_159) ;  /* 0xfffffffc00f08947 */ /* 0x004fea000383ffff */
[----:B------:R-:W-:Y:S05]  /*9760*/  BRA `(.L_x_160) ;  /* 0xffffff9400cc7947 */ /* 0x000fea000383ffff */
.L_x_48:
[----:B------:R-:W-:-:S07]  /*9770*/  MOV R0, UR5 ;  /* 0x0000000500007c02 */ /* 0x000fce0008000f00 */
.L_x_161:
[----:B-1----:R1:W2:Y:S02]  /*9780*/  SYNCS.PHASECHK.TRANS64.TRYWAIT P0, [R0+URZ], R3 ;  /* 0x00000003000075a7 */ /* 0x0022a400080011ff */
[----:B--2---:R-:W-:Y:S05]  /*9790*/  @!P0 NANOSLEEP.SYNCS 0x989680 ;  /* 0x009896800000895d */ /* 0x004fea0003900000 */
[----:B------:R-:W2:Y:S02]  /*97a0*/  @!P0 SYNCS.PHASECHK.TRANS64 P0, [R0+URZ], R3 ;  /* 0x00000003000085a7 */ /* 0x000ea400080010ff */
[----:B--2---:R-:W-:Y:S05]  /*97b0*/  @!P0 BRA `(.L_x_161) ;  /* 0xfffffffc00f08947 */ /* 0x004fea000383ffff */
[----:B------:R-:W-:Y:S05]  /*97c0*/  BRA `(.L_x_162) ;  /* 0xffffff9400d87947 */ /* 0x000fea000383ffff */
.L_x_49:
[----:B------:R-:W-:-:S07]  /*97d0*/  MOV R0, UR5 ;  /* 0x0000000500007c02 */ /* 0x000fce0008000f00 */
.L_x_163:
[----:B-1----:R1:W2:Y:S02]  /*97e0*/  SYNCS.PHASECHK.TRANS64.TRYWAIT P0, [R0+URZ], R3 ;  /* 0x00000003000075a7 */ /* 0x0022a400080011ff */
[----:B--2---:R-:W-:Y:S05]  /*97f0*/  @!P0 NANOSLEEP.SYNCS 0x989680 ;  /* 0x009896800000895d */ /* 0x004fea0003900000 */
[----:B------:R-:W2:Y:S02]  /*9800*/  @!P0 SYNCS.PHASECHK.TRANS64 P0, [R0+URZ], R3 ;  /* 0x00000003000085a7 */ /* 0x000ea400080010ff */
[----:B--2---:R-:W-:Y:S05]  /*9810*/  @!P0 BRA `(.L_x_163) ;  /* 0xfffffffc00f08947 */ /* 0x004fea000383ffff */
[----:B------:R-:W-:Y:S05]  /*9820*/  BRA `(.L_x_164) ;  /* 0xffffff9400e47947 */ /* 0x000fea000383ffff */
.L_x_50:
[----:B------:R-:W-:-:S07]  /*9830*/  MOV R0, UR5 ;  /* 0x0000000500007c02 */ /* 0x000fce0008000f00 */
.L_x_165:
[----:B-1----:R1:W2:Y:S02]  /*9840*/  SYNCS.PHASECHK.TRANS64.TRYWAIT P0, [R0+URZ], R3 ;  /* 0x00000003000075a7 */ /* 0x0022a400080011ff */
[----:B--2---:R-:W-:Y:S05]  /*9850*/  @!P0 NANOSLEEP.SYNCS 0x989680 ;  /* 0x009896800000895d */ /* 0x004fea0003900000 */
[----:B------:R-:W2:Y:S02]  /*9860*/  @!P0 SYNCS.PHASECHK.TRANS64 P0, [R0+URZ], R3 ;  /* 0x00000003000085a7 */ /* 0x000ea400080010ff */
[----:B--2---:R-:W-:Y:S05]  /*9870*/  @!P0 BRA `(.L_x_165) ;  /* 0xfffffffc00f08947 */ /* 0x004fea000383ffff */
[----:B------:R-:W-:Y:S05]  /*9880*/  BRA `(.L_x_166) ;  /* 0xffffff9400f07947 */ /* 0x000fea000383ffff */
.L_x_51:
[----:B------:R-:W-:-:S07]  /*9890*/  MOV R0, UR5 ;  /* 0x0000000500007c02 */ /* 0x000fce0008000f00 */
.L_x_167:
[----:B-1----:R1:W2:Y:S02]  /*98a0*/  SYNCS.PHASECHK.TRANS64.TRYWAIT P0, [R0+URZ], R3 ;  /* 0x00000003000075a7 */ /* 0x0022a400080011ff */
[----:B--2---:R-:W-:Y:S05]  /*98b0*/  @!P0 NANOSLEEP.SYNCS 0x989680 ;  /* 0x009896800000895d */ /* 0x004fea0003900000 */
[----:B------:R-:W2:Y:S02]  /*98c0*/  @!P0 SYNCS.PHASECHK.TRANS64 P0, [R0+URZ], R3 ;  /* 0x00000003000085a7 */ /* 0x000ea400080010ff */
[----:B--2---:R-:W-:Y:S05]  /*98d0*/  @!P0 BRA `(.L_x_167) ;  /* 0xfffffffc00f08947 */ /* 0x004fea000383ffff */
[----:B------:R-:W-:Y:S05]  /*98e0*/  BRA `(.L_x_168) ;  /* 0xffffff9400fc7947 */ /* 0x000fea000383ffff */
.L_x_54:
[----:B-1----:R1:W2:Y:S02]  /*98f0*/  SYNCS.PHASECHK.TRANS64.TRYWAIT P0, [R2+URZ+0x110], R4 ;  /* 0x00011004020075a7 */ /* 0x0022a400080011ff */
[----:B--2---:R-:W-:Y:S05]  /*9900*/  @!P0 NANOSLEEP.SYNCS 0x989680 ;  /* 0x009896800000895d */ /* 0x004fea0003900000 */
[----:B------:R-:W2:Y:S02]  /*9910*/  @!P0 SYNCS.PHASECHK.TRANS64 P0, [R2+URZ+0x110], R4 ;  /* 0x00011004020085a7 */ /* 0x000ea400080010ff */
[----:B--2---:R-:W-:Y:S05]  /*9920*/  @!P0 BRA `(.L_x_54) ;  /* 0xfffffffc00f08947 */ /* 0x004fea000383ffff */
[----:B------:R-:W-:Y:S05]  /*9930*/  BRA `(.L_x_169) ;  /* 0xffffff9800587947 */ /* 0x000fea000383ffff */
.L_x_55:
[----:B------:R-:W-:-:S07]  /*9940*/  MOV R2, UR4 ;  /* 0x0000000400027c02 */ /* 0x000fce0008000f00 */
.L_x_170:
[----:B-1----:R1:W2:Y:S02]  /*9950*/  SYNCS.PHASECHK.TRANS64.TRYWAIT P0, [R2+URZ+0xc0], R5 ;  /* 0x0000c005020075a7 */ /* 0x0022a400080011ff */
[----:B--2---:R-:W-:Y:S05]  /*9960*/  @!P0 NANOSLEEP.SYNCS 0x989680 ;  /* 0x009896800000895d */ /* 0x004fea0003900000 */
[----:B------:R-:W2:Y:S02]  /*9970*/  @!P0 SYNCS.PHASECHK.TRANS64 P0, [R2+URZ+0xc0], R5 ;  /* 0x0000c005020085a7 */ /* 0x000ea400080010ff */
[----:B--2---:R-:W-:Y:S05]  /*9980*/  @!P0 BRA `(.L_x_170) ;  /* 0xfffffffc00f08947 */ /* 0x004fea000383ffff */
[----:B------:R-:W-:Y:S05]  /*9990*/  BRA `(.L_x_171) ;  /* 0xffffff9800687947 */ /* 0x000fea000383ffff */
.L_x_56:
[----:B-1----:R1:W2:Y:S02]  /*99a0*/  SYNCS.PHASECHK.TRANS64.TRYWAIT P1, [R2+URZ+0xb0], R4 ;  /* 0x0000b004020075a7 */ /* 0x0022a400080211ff */
[----:B--2---:R-:W-:Y:S05]  /*99b0*/  @!P1 NANOSLEEP.SYNCS 0x989680 ;  /* 0x009896800000995d */ /* 0x004fea0003900000 */
[----:B------:R-:W2:Y:S02]  /*99c0*/  @!P1 SYNCS.PHASECHK.TRANS64 P1, [R2+URZ+0xb0], R4 ;  /* 0x0000b004020095a7 */ /* 0x000ea400080210ff */
[----:B--2---:R-:W-:Y:S05]  /*99d0*/  @!P1 BRA `(.L_x_56) ;  /* 0xfffffffc00f09947 */ /* 0x004fea000383ffff */
[----:B------:R-:W-:Y:S05]  /*99e0*/  BRA `(.L_x_172) ;  /* 0xffffff9800987947 */ /* 0x000fea000383ffff */
.L_x_59:
[----:B------:R-:W-:-:S07]  /*99f0*/  MOV R0, UR4 ;  /* 0x0000000400007c02 */ /* 0x000fce0008000f00 */
.L_x_173:
[----:B-1----:R1:W2:Y:S02]  /*9a00*/  SYNCS.PHASECHK.TRANS64.TRYWAIT P0, [R0+URZ+0xc0], R2 ;  /* 0x0000c002000075a7 */ /* 0x0022a400080011ff */
[----:B--2---:R-:W-:Y:S05]  /*9a10*/  @!P0 NANOSLEEP.SYNCS 0x989680 ;  /* 0x009896800000895d */ /* 0x004fea0003900000 */
[----:B------:R-:W2:Y:S02]  /*9a20*/  @!P0 SYNCS.PHASECHK.TRANS64 P0, [R0+URZ+0xc0], R2 ;  /* 0x0000c002000085a7 */ /* 0x000ea400080010ff */
[----:B--2---:R-:W-:Y:S05]  /*9a30*/  @!P0 BRA `(.L_x_173) ;  /* 0xfffffffc00f08947 */ /* 0x004fea000383ffff */
[----:B------:R-:W-:Y:S05]  /*9a40*/  BRA `(.L_x_58) ;  /* 0xffffff9800ec7947 */ /* 0x000fea000383ffff */
.L_x_68:
[----:B-1----:R-:W-:-:S04]  /*9a50*/  MOV R5, UR5 ;  /* 0x0000000500057c02 */ /* 0x002fc80008000f00 */
[----:B------:R1:W2:Y:S03]  /*9a60*/  SYNCS.PHASECHK.TRANS64.TRYWAIT P0, [R5+URZ+0x8], R6 ;  /* 0x00000806050075a7 */ /* 0x0002a600080011ff */
[----:B--2---:R-:W-:Y:S05]  /*9a70*/  @!P0 NANOSLEEP.SYNCS 0x989680 ;  /* 0x009896800000895d */ /* 0x004fea0003900000 */
[----:B------:R-:W2:Y:S02]  /*9a80*/  @!P0 SYNCS.PHASECHK.TRANS64 P0, [R5+URZ+0x8], R6 ;  /* 0x00000806050085a7 */ /* 0x000ea400080010ff */
[----:B--2---:R-:W-:Y:S05]  /*9a90*/  @!P0 BRA `(.L_x_68) ;  /* 0xfffffffc00ec8947 */ /* 0x004fea000383ffff */
[----:B------:R-:W-:Y:S05]  /*9aa0*/  BRA `(.L_x_67) ;  /* 0xffffff9c00a07947 */ /* 0x000fea000383ffff */
.L_x_70:
[----:B------:R-:W-:Y:S01]  /*9ab0*/  BSSY B0, `(.L_x_174) ;  /* 0x0000006000007945 */ /* 0x000fe20003800000 */
[----:B------:R-:W-:-:S07]  /*9ac0*/  MOV R15, 0xffffffff ;  /* 0xffffffff000f7802 */ /* 0x000fce0000000f00 */
[----:B-1---5:R-:W-:Y:S05]  /*9ad0*/  WARPSYNC.COLLECTIVE R15, `(.L_x_175) ;  /* 0x000000000f0c7348 */ /* 0x022fea0003c00000 */
[----:B------:R-:W-:Y:S02]  /*9ae0*/  ELECT P6, UR79, PT ;  /* 0x00000000004f782f */ /* 0x000fe400038c0000 */
[----:B------:R-:W-:Y:S01]  /*9af0*/  MOV R14, UR79 ;  /* 0x0000004f000e7c02 */ /* 0x000fe20008000f00 */
[----:B-1---5:R-:W-:Y:S10]  /*9b00*/  ENDCOLLECTIVE ;  /* 0x000000000000791b */ /* 0x022ff40003800000 */
.L_x_175:
[----:B------:R-:W-:Y:S05]  /*9b10*/  BSYNC B0 ;  /* 0x0000000000007941 */ /* 0x000fea0003800000 */
.L_x_174:
[----:B------:R-:W-:Y:S05]  /*9b20*/  BRA `(.L_x_176) ;  /* 0xffffff9c00d07947 */ /* 0x000fea000383ffff */
.L_x_72:
[----:B-1----:R-:W-:-:S04]  /*9b30*/  MOV R0, UR5 ;  /* 0x0000000500007c02 */ /* 0x002fc80008000f00 */
[----:B------:R1:W2:Y:S03]  /*9b40*/  SYNCS.PHASECHK.TRANS64.TRYWAIT P0, [R0+URZ+0x8], R4 ;  /* 0x00000804000075a7 */ /* 0x0002a600080011ff */
[----:B--2---:R-:W-:Y:S05]  /*9b50*/  @!P0 NANOSLEEP.SYNCS 0x989680 ;  /* 0x009896800000895d */ /* 0x004fea0003900000 */
[----:B------:R-:W2:Y:S02]  /*9b60*/  @!P0 SYNCS.PHASECHK.TRANS64 P0, [R0+URZ+0x8], R4 ;  /* 0x00000804000085a7 */ /* 0x000ea400080010ff */
[----:B--2---:R-:W-:Y:S05]  /*9b70*/  @!P0 BRA `(.L_x_72) ;  /* 0xfffffffc00ec8947 */ /* 0x004fea000383ffff */
[----:B------:R-:W-:Y:S05]  /*9b80*/  BRA `(.L_x_71) ;  /* 0xffffff9c00d47947 */ /* 0x000fea000383ffff */
.L_x_73:
[----:B-1----:R1:W2:Y:S02]  /*9b90*/  SYNCS.PHASECHK.TRANS64.TRYWAIT P0, [R0+URZ+0xb0], R4 ;  /* 0x0000b004000075a7 */ /* 0x0022a400080011ff */
[----:B--2---:R-:W-:Y:S05]  /*9ba0*/  @!P0 NANOSLEEP.SYNCS 0x989680 ;  /* 0x009896800000895d */ /* 0x004fea0003900000 */
[----:B------:R-:W2:Y:S02]  /*9bb0*/  @!P0 SYNCS.PHASECHK.TRANS64 P0, [R0+URZ+0xb0], R4 ;  /* 0x0000b004000085a7 */ /* 0x000ea400080010ff */
[----:B--2---:R-:W-:Y:S05]  /*9bc0*/  @!P0 BRA `(.L_x_73) ;  /* 0xfffffffc00f08947 */ /* 0x004fea000383ffff */
[----:B------:R-:W-:Y:S05]  /*9bd0*/  BRA `(.L_x_177) ;  /* 0xffffffa000e07947 */ /* 0x000fea000383ffff */
.L_x_75:
[----:B------:R-:W-:-:S07]  /*9be0*/  MOV R0, UR46 ;  /* 0x0000002e00007c02 */ /* 0x000fce0008000f00 */
.L_x_178:
[----:B-1----:R1:W2:Y:S02]  /*9bf0*/  SYNCS.PHASECHK.TRANS64.TRYWAIT P0, [R0+URZ+0xf0], R4 ;  /* 0x0000f004000075a7 */ /* 0x0022a400080011ff */
[----:B--2---:R-:W-:Y:S05]  /*9c00*/  @!P0 NANOSLEEP.SYNCS 0x989680 ;  /* 0x009896800000895d */ /* 0x004fea0003900000 */
[----:B------:R-:W2:Y:S02]  /*9c10*/  @!P0 SYNCS.PHASECHK.TRANS64 P0, [R0+URZ+0xf0], R4 ;  /* 0x0000f004000085a7 */ /* 0x000ea400080010ff */
[----:B--2---:R-:W-:Y:S05]  /*9c20*/  @!P0 BRA `(.L_x_178) ;  /* 0xfffffffc00f08947 */ /* 0x004fea000383ffff */
[----:B------:R-:W-:Y:S05]  /*9c30*/  BRA `(.L_x_179) ;  /* 0xffffffa4002c7947 */ /* 0x000fea000383ffff */
.L_x_78:
[----:B------:R-:W-:Y:S07]  /*9c40*/  MOV R0, UR7 ;  /* 0x0000000700007c02 */ /* 0x000fee0008000f00 */
.L_x_180:
[----:B-1----:R1:W2:Y:S02]  /*9c50*/  SYNCS.PHASECHK.TRANS64.TRYWAIT P0, [R0+URZ], R4 ;  /* 0x00000004000075a7 */ /* 0x0022a400080011ff */
[----:B--2---:R-:W-:Y:S05]  /*9c60*/  @!P0 NANOSLEEP.SYNCS 0x989680 ;  /* 0x009896800000895d */ /* 0x004fea0003900000 */
[----:B------:R-:W2:Y:S02]  /*9c70*/  @!P0 SYNCS.PHASECHK.TRANS64 P0, [R0+URZ], R4 ;  /* 0x00000004000085a7 */ /* 0x000ea400080010ff */
[----:B--2---:R-:W-:Y:S05]  /*9c80*/  @!P0 BRA `(.L_x_180) ;  /* 0xfffffffc00f08947 */ /* 0x004fea000383ffff */
[----:B------:R-:W-:Y:S05]  /*9c90*/  BRA `(.L_x_77) ;  /* 0xffffffa400407947 */ /* 0x000fea000383ffff */
.L_x_82:
[----:B-1----:R-:W-:-:S07]  /*9ca0*/  MOV R0, UR4 ;  /* 0x0000000400007c02 */ /* 0x002fce0008000f00 */
.L_x_181:
[----:B-1----:R1:W2:Y:S02]  /*9cb0*/  SYNCS.PHASECHK.TRANS64.TRYWAIT P0, [R0+URZ], R2 ;  /* 0x00000002000075a7 */ /* 0x0022a400080011ff */
[----:B--2---:R-:W-:Y:S05]  /*9cc0*/  @!P0 NANOSLEEP.SYNCS 0x989680 ;  /* 0x009896800000895d */ /* 0x004fea0003900000 */
[----:B------:R-:W2:Y:S02]  /*9cd0*/  @!P0 SYNCS.PHASECHK.TRANS64 P0, [R0+URZ], R2 ;  /* 0x00000002000085a7 */ /* 0x000ea400080010ff */
[----:B--2---:R-:W-:Y:S05]  /*9ce0*/  @!P0 BRA `(.L_x_181) ;  /* 0xfffffffc00f08947 */ /* 0x004fea000383ffff */
[----:B------:R-:W-:Y:S05]  /*9cf0*/  BRA `(.L_x_182) ;  /* 0xffffffa800847947 */ /* 0x000fea000383ffff */
.L_x_83:
[----:B------:R-:W-:-:S07]  /*9d00*/  MOV R0, UR5 ;  /* 0x0000000500007c02 */ /* 0x000fce0008000f00 */
.L_x_183:
[----:B-1----:R1:W2:Y:S02]  /*9d10*/  SYNCS.PHASECHK.TRANS64.TRYWAIT P0, [R0+URZ], R3 ;  /* 0x00000003000075a7 */ /* 0x0022a400080011ff */
[----:B--2---:R-:W-:Y:S05]  /*9d20*/  @!P0 NANOSLEEP.SYNCS 0x989680 ;  /* 0x009896800000895d */ /* 0x004fea0003900000 */
[----:B------:R-:W2:Y:S02]  /*9d30*/  @!P0 SYNCS.PHASECHK.TRANS64 P0, [R0+URZ], R3 ;  /* 0x00000003000085a7 */ /* 0x000ea400080010ff */
[----:B--2---:R-:W-:Y:S05]  /*9d40*/  @!P0 BRA `(.L_x_183) ;  /* 0xfffffffc00f08947 */ /* 0x004fea000383ffff */
[----:B------:R-:W-:Y:S05]  /*9d50*/  BRA `(.L_x_184) ;  /* 0xffffffa800907947 */ /* 0x000fea000383ffff */
.L_x_84:
[----:B------:R-:W-:-:S07]  /*9d60*/  MOV R0, UR5 ;  /* 0x0000000500007c02 */ /* 0x000fce0008000f00 */
.L_x_185:
[----:B-1----:R1:W2:Y:S02]  /*9d70*/  SYNCS.PHASECHK.TRANS64.TRYWAIT P0, [R0+URZ], R3 ;  /* 0x00000003000075a7 */ /* 0x0022a400080011ff */
[----:B--2---:R-:W-:Y:S05]  /*9d80*/  @!P0 NANOSLEEP.SYNCS 0x989680 ;  /* 0x009896800000895d */ /* 0x004fea0003900000 */
[----:B------:R-:W2:Y:S02]  /*9d90*/  @!P0 SYNCS.PHASECHK.TRANS64 P0, [R0+URZ], R3 ;  /* 0x00000003000085a7 */ /* 0x000ea400080010ff */
[----:B--2---:R-:W-:Y:S05]  /*9da0*/  @!P0 BRA `(.L_x_185) ;  /* 0xfffffffc00f08947 */ /* 0x004fea000383ffff */
[----:B------:R-:W-:Y:S05]  /*9db0*/  BRA `(.L_x_186) ;  /* 0xffffffa8009c7947 */ /* 0x000fea000383ffff */
.L_x_87:
[----:B------:R-:W-:-:S07]  /*9dc0*/  MOV R0, UR41 ;  /* 0x0000002900007c02 */ /* 0x000fce0008000f00 */
.L_x_187:
[----:B-1----:R1:W2:Y:S02]  /*9dd0*/  SYNCS.PHASECHK.TRANS64.TRYWAIT P1, [R0+URZ+0x130], R2 ;  /* 0x00013002000075a7 */ /* 0x0022a400080211ff */
[----:B--2---:R-:W-:Y:S05]  /*9de0*/  @!P1 NANOSLEEP.SYNCS 0x989680 ;  /* 0x009896800000995d */ /* 0x004fea0003900000 */
[----:B------:R-:W2:Y:S02]  /*9df0*/  @!P1 SYNCS.PHASECHK.TRANS64 P1, [R0+URZ+0x130], R2 ;  /* 0x00013002000095a7 */ /* 0x000ea400080210ff */
[----:B--2---:R-:W-:Y:S05]  /*9e00*/  @!P1 BRA `(.L_x_187) ;  /* 0xfffffffc00f09947 */ /* 0x004fea000383ffff */
[----:B------:R-:W-:Y:S05]  /*9e10*/  BRA `(.L_x_188) ;  /* 0xffffffa800e87947 */ /* 0x000fea000383ffff */
.L_x_92:
[----:B--2---:R2:W3:Y:S02]  /*9e20*/  SYNCS.PHASECHK.TRANS64.TRYWAIT P0, [R12+URZ+0xb0], R0 ;  /* 0x0000b0000c0075a7 */ /* 0x0044e400080011ff */
[----:B---3--:R-:W-:Y:S05]  /*9e30*/  @!P0 NANOSLEEP.SYNCS 0x989680 ;  /* 0x009896800000895d */ /* 0x008fea0003900000 */
[----:B------:R-:W3:Y:S02]  /*9e40*/  @!P0 SYNCS.PHASECHK.TRANS64 P0, [R12+URZ+0xb0], R0 ;  /* 0x0000b0000c0085a7 */ /* 0x000ee400080010ff */
[----:B---3--:R-:W-:Y:S05]  /*9e50*/  @!P0 BRA `(.L_x_92) ;  /* 0xfffffffc00f08947 */ /* 0x008fea000383ffff */
[----:B------:R-:W-:Y:S05]  /*9e60*/  BRA `(.L_x_189) ;  /* 0xffffffb000107947 */ /* 0x000fea000383ffff */
.L_x_95:
[----:B-1----:R-:W-:Y:S07]  /*9e70*/  MOV R0, UR21 ;  /* 0x0000001500007c02 */ /* 0x002fee0008000f00 */
.L_x_190:
[----:B-1----:R1:W2:Y:S02]  /*9e80*/  SYNCS.PHASECHK.TRANS64.TRYWAIT P2, [R0+URZ+0xa8], R6 ;  /* 0x0000a806000075a7 */ /* 0x0022a400080411ff */
[----:B--2---:R-:W-:Y:S05]  /*9e90*/  @!P2 NANOSLEEP.SYNCS 0x989680 ;  /* 0x009896800000a95d */ /* 0x004fea0003900000 */
[----:B------:R-:W2:Y:S02]  /*9ea0*/  @!P2 SYNCS.PHASECHK.TRANS64 P2, [R0+URZ+0xa8], R6 ;  /* 0x0000a8060000a5a7 */ /* 0x000ea400080410ff */
[----:B--2---:R-:W-:Y:S05]  /*9eb0*/  @!P2 BRA `(.L_x_190) ;  /* 0xfffffffc00f0a947 */ /* 0x004fea000383ffff */
[----:B------:R-:W-:Y:S05]  /*9ec0*/  BRA `(.L_x_94) ;  /* 0xffffffb400787947 */ /* 0x000fea000383ffff */
.L_x_98:
[----:B------:R-:W-:Y:S07]  /*9ed0*/  MOV R0, UR21 ;  /* 0x0000001500007c02 */ /* 0x000fee0008000f00 */
.L_x_191:
[----:B-1----:R1:W2:Y:S02]  /*9ee0*/  SYNCS.PHASECHK.TRANS64.TRYWAIT P0, [R0+URZ+0x80], R9 ;  /* 0x00008009000075a7 */ /* 0x0022a400080011ff */
[----:B--2---:R-:W-:Y:S05]  /*9ef0*/  @!P0 NANOSLEEP.SYNCS 0x989680 ;  /* 0x009896800000895d */ /* 0x004fea0003900000 */
[----:B------:R-:W2:Y:S02]  /*9f00*/  @!P0 SYNCS.PHASECHK.TRANS64 P0, [R0+URZ+0x80], R9 ;  /* 0x00008009000085a7 */ /* 0x000ea400080010ff */
[----:B--2---:R-:W-:Y:S05]  /*9f10*/  @!P0 BRA `(.L_x_191) ;  /* 0xfffffffc00f08947 */ /* 0x004fea000383ffff */
[----:B------:R-:W-:Y:S05]  /*9f20*/  BRA `(.L_x_192) ;  /* 0xffffffb400d47947 */ /* 0x000fea000383ffff */
.L_x_99:
[----:B------:R-:W-:Y:S07]  /*9f30*/  MOV R0, UR21 ;  /* 0x0000001500007c02 */ /* 0x000fee0008000f00 */
.L_x_193:
[----:B-1----:R1:W2:Y:S02]  /*9f40*/  SYNCS.PHASECHK.TRANS64.TRYWAIT P0, [R0+URZ+0x88], R9 ;  /* 0x00008809000075a7 */ /* 0x0022a400080011ff */
[----:B--2---:R-:W-:Y:S05]  /*9f50*/  @!P0 NANOSLEEP.SYNCS 0x989680 ;  /* 0x009896800000895d */ /* 0x004fea0003900000 */
[----:B------:R-:W2:Y:S02]  /*9f60*/  @!P0 SYNCS.PHASECHK.TRANS64 P0, [R0+URZ+0x88], R9 ;  /* 0x00008809000085a7 */ /* 0x000ea400080010ff */
[----:B--2---:R-:W-:Y:S05]  /*9f70*/  @!P0 BRA `(.L_x_193) ;  /* 0xfffffffc00f08947 */ /* 0x004fea000383ffff */
[----:B------:R-:W-:Y:S05]  /*9f80*/  BRA `(.L_x_194) ;  /* 0xffffffb800307947 */ /* 0x000fea000383ffff */
.L_x_100:
[----:B------:R-:W-:Y:S07]  /*9f90*/  MOV R0, UR21 ;  /* 0x0000001500007c02 */ /* 0x000fee0008000f00 */
.L_x_195:
[----:B-1----:R1:W2:Y:S02]  /*9fa0*/  SYNCS.PHASECHK.TRANS64.TRYWAIT P0, [R0+URZ+0x90], R9 ;  /* 0x00009009000075a7 */ /* 0x0022a400080011ff */
[----:B--2---:R-:W-:Y:S05]  /*9fb0*/  @!P0 NANOSLEEP.SYNCS 0x989680 ;  /* 0x009896800000895d */ /* 0x004fea0003900000 */
[----:B------:R-:W2:Y:S02]  /*9fc0*/  @!P0 SYNCS.PHASECHK.TRANS64 P0, [R0+URZ+0x90], R9 ;  /* 0x00009009000085a7 */ /* 0x000ea400080010ff */
[----:B--2---:R-:W-:Y:S05]  /*9fd0*/  @!P0 BRA `(.L_x_195) ;  /* 0xfffffffc00f08947 */ /* 0x004fea000383ffff */
[----:B------:R-:W-:Y:S05]  /*9fe0*/  BRA `(.L_x_196) ;  /* 0xffffffb8008c7947 */ /* 0x000fea000383ffff */
.L_x_101:
[----:B------:R-:W-:Y:S07]  /*9ff0*/  MOV R0, UR21 ;  /* 0x0000001500007c02 */ /* 0x000fee0008000f00 */
.L_x_197:
[----:B-1----:R1:W2:Y:S02]  /*a000*/  SYNCS.PHASECHK.TRANS64.TRYWAIT P0, [R0+URZ+0x98], R9 ;  /* 0x00009809000075a7 */ /* 0x0022a400080011ff */
[----:B--2---:R-:W-:Y:S05]  /*a010*/  @!P0 NANOSLEEP.SYNCS 0x989680 ;  /* 0x009896800000895d */ /* 0x004fea0003900000 */
[----:B------:R-:W2:Y:S02]  /*a020*/  @!P0 SYNCS.PHASECHK.TRANS64 P0, [R0+URZ+0x98], R9 ;  /* 0x00009809000085a7 */ /* 0x000ea400080010ff */
[----:B--2---:R-:W-:Y:S05]  /*a030*/  @!P0 BRA `(.L_x_197) ;  /* 0xfffffffc00f08947 */ /* 0x004fea000383ffff */
[----:B------:R-:W-:Y:S05]  /*a040*/  BRA `(.L_x_198) ;  /* 0xffffffb800e87947 */ /* 0x000fea000383ffff */
.L_x_103:
[----:B------:R-:W-:-:S07]  /*a050*/  MOV R0, UR21 ;  /* 0x0000001500007c02 */ /* 0x000fce0008000f00 */
.L_x_199:
[----:B-1----:R1:W3:Y:S02]  /*a060*/  SYNCS.PHASECHK.TRANS64.TRYWAIT P0, [R0+URZ+0x80], R2 ;  /* 0x00008002000075a7 */ /* 0x0022e400080011ff */
[----:B---3--:R-:W-:Y:S05]  /*a070*/  @!P0 NANOSLEEP.SYNCS 0x989680 ;  /* 0x009896800000895d */ /* 0x008fea0003900000 */
[----:B------:R-:W3:Y:S02]  /*a080*/  @!P0 SYNCS.PHASECHK.TRANS64 P0, [R0+URZ+0x80], R2 ;  /* 0x00008002000085a7 */ /* 0x000ee400080010ff */
[----:B---3--:R-:W-:Y:S05]  /*a090*/  @!P0 BRA `(.L_x_199) ;  /* 0xfffffffc00f08947 */ /* 0x008fea000383ffff */
[----:B------:R-:W-:Y:S05]  /*a0a0*/  BRA `(.L_x_200) ;  /* 0xffffffbc00747947 */ /* 0x000fea000383ffff */
.L_x_104:
[----:B-1----:R-:W-:-:S07]  /*a0b0*/  MOV R0, UR21 ;  /* 0x0000001500007c02 */ /* 0x002fce0008000f00 */
.L_x_201:
[----:B-1----:R1:W3:Y:S02]  /*a0c0*/  SYNCS.PHASECHK.TRANS64.TRYWAIT P0, [R0+URZ+0x88], R2 ;  /* 0x00008802000075a7 */ /* 0x0022e400080011ff */
[----:B---3--:R-:W-:Y:S05]  /*a0d0*/  @!P0 NANOSLEEP.SYNCS 0x989680 ;  /* 0x009896800000895d */ /* 0x008fea0003900000 */
[----:B------:R-:W3:Y:S02]  /*a0e0*/  @!P0 SYNCS.PHASECHK.TRANS64 P0, [R0+URZ+0x88], R2 ;  /* 0x00008802000085a7 */ /* 0x000ee400080010ff */
[----:B---3--:R-:W-:Y:S05]  /*a0f0*/  @!P0 BRA `(.L_x_201) ;  /* 0xfffffffc00f08947 */ /* 0x008fea000383ffff */
[----:B------:R-:W-:Y:S05]  /*a100*/  BRA `(.L_x_202) ;  /* 0xffffffbc00647947 */ /* 0x000fea000383ffff */
.L_x_105:
[----:B-1----:R-:W-:-:S07]  /*a110*/  MOV R0, UR21 ;  /* 0x0000001500007c02 */ /* 0x002fce0008000f00 */
.L_x_203:
[----:B-1----:R1:W3:Y:S02]  /*a120*/  SYNCS.PHASECHK.TRANS64.TRYWAIT P0, [R0+URZ+0x90], R2 ;  /* 0x00009002000075a7 */ /* 0x0022e400080011ff */
[----:B---3--:R-:W-:Y:S05]  /*a130*/  @!P0 NANOSLEEP.SYNCS 0x989680 ;  /* 0x009896800000895d */ /* 0x008fea0003900000 */
[----:B------:R-:W3:Y:S02]  /*a140*/  @!P0 SYNCS.PHASECHK.TRANS64 P0, [R0+URZ+0x90], R2 ;  /* 0x00009002000085a7 */ /* 0x000ee400080010ff */
[----:B---3--:R-:W-:Y:S05]  /*a150*/  @!P0 BRA `(.L_x_203) ;  /* 0xfffffffc00f08947 */ /* 0x008fea000383ffff */
[----:B------:R-:W-:Y:S05]  /*a160*/  BRA `(.L_x_204) ;  /* 0xffffffbc00547947 */ /* 0x000fea000383ffff */
.L_x_107:
[----:B--2---:R2:W3:Y:S02]  /*a170*/  SYNCS.PHASECHK.TRANS64.TRYWAIT P0, [R3+URZ+0xb0], R0 ;  /* 0x0000b000030075a7 */ /* 0x0044e400080011ff */
[----:B---3--:R-:W-:Y:S05]  /*a180*/  @!P0 NANOSLEEP.SYNCS 0x989680 ;  /* 0x009896800000895d */ /* 0x008fea0003900000 */
[----:B------:R-:W3:Y:S02]  /*a190*/  @!P0 SYNCS.PHASECHK.TRANS64 P0, [R3+URZ+0xb0], R0 ;  /* 0x0000b000030085a7 */ /* 0x000ee400080010ff */
[----:B---3--:R-:W-:Y:S05]  /*a1a0*/  @!P0 BRA `(.L_x_107) ;  /* 0xfffffffc00f08947 */ /* 0x008fea000383ffff */
[----:B------:R-:W-:Y:S05]  /*a1b0*/  BRA `(.L_x_205) ;  /* 0xffffffc000187947 */ /* 0x000fea000383ffff */
.L_x_118:
[----:B-1----:R-:W-:Y:S04]  /*a1c0*/  MOV R2, UR43 ;  /* 0x0000002b00027c02 */ /* 0x002fe80008000f00 */
[----:B------:R1:W2:Y:S03]  /*a1d0*/  SYNCS.PHASECHK.TRANS64.TRYWAIT P0, [R2+URZ+0x60], R3 ;  /* 0x00006003020075a7 */ /* 0x0002a600080011ff */
[----:B--2---:R-:W-:Y:S05]  /*a1e0*/  @!P0 NANOSLEEP.SYNCS 0x989680 ;  /* 0x009896800000895d */ /* 0x004fea0003900000 */
[----:B------:R-:W2:Y:S02]  /*a1f0*/  @!P0 SYNCS.PHASECHK.TRANS64 P0, [R2+URZ+0x60], R3 ;  /* 0x00006003020085a7 */ /* 0x000ea400080010ff */
[----:B--2---:R-:W-:Y:S05]  /*a200*/  @!P0 BRA `(.L_x_118) ;  /* 0xfffffffc00ec8947 */ /* 0x004fea000383ffff */
[----:B------:R-:W-:Y:S05]  /*a210*/  BRA `(.L_x_117) ;  /* 0xffffffcc00687947 */ /* 0x000fea000383ffff */
.L_x_120:
[----:B-1----:R1:W3:Y:S02]  /*a220*/  SYNCS.PHASECHK.TRANS64.TRYWAIT P1, [R54+URZ+0xd0], R0 ;  /* 0x0000d000360075a7 */ /* 0x0022e400080211ff */
[----:B---3--:R-:W-:Y:S05]  /*a230*/  @!P1 NANOSLEEP.SYNCS 0x989680 ;  /* 0x009896800000995d */ /* 0x008fea0003900000 */
[----:B------:R-:W3:Y:S02]  /*a240*/  @!P1 SYNCS.PHASECHK.TRANS64 P1, [R54+URZ+0xd0], R0 ;  /* 0x0000d000360095a7 */ /* 0x000ee400080210ff */
[----:B---3--:R-:W-:Y:S05]  /*a250*/  @!P1 BRA `(.L_x_120) ;  /* 0xfffffffc00f09947 */ /* 0x008fea000383ffff */
[----:B------:R-:W-:Y:S05]  /*a260*/  BRA `(.L_x_119) ;  /* 0xffffffcc00887947 */ /* 0x000fea000383ffff */
.L_x_129:
[----:B--2---:R2:W3:Y:S02]  /*a270*/  SYNCS.PHASECHK.TRANS64.TRYWAIT P0, [R2+URZ+0x60], R0 ;  /* 0x00006000020075a7 */ /* 0x0044e400080011ff */
[----:B---3--:R-:W-:Y:S05]  /*a280*/  @!P0 NANOSLEEP.SYNCS 0x989680 ;  /* 0x009896800000895d */ /* 0x008fea0003900000 */
[----:B------:R-:W3:Y:S02]  /*a290*/  @!P0 SYNCS.PHASECHK.TRANS64 P0, [R2+URZ+0x60], R0 ;  /* 0x00006000020085a7 */ /* 0x000ee400080010ff */
[----:B---3--:R-:W-:Y:S05]  /*a2a0*/  @!P0 BRA `(.L_x_129) ;  /* 0xfffffffc00f08947 */ /* 0x008fea000383ffff */
[----:B------:R-:W-:Y:S05]  /*a2b0*/  BRA `(.L_x_128) ;  /* 0xffffffd400987947 */ /* 0x000fea000383ffff */
.L_x_137:
[----:B--2---:R2:W3:Y:S02]  /*a2c0*/  SYNCS.PHASECHK.TRANS64.TRYWAIT P0, [R2+URZ+0x60], R4 ;  /* 0x00006004020075a7 */ /* 0x0044e400080011ff */
[----:B---3--:R-:W-:Y:S05]  /*a2d0*/  @!P0 NANOSLEEP.SYNCS 0x989680 ;  /* 0x009896800000895d */ /* 0x008fea0003900000 */
[----:B------:R-:W3:Y:S02]  /*a2e0*/  @!P0 SYNCS.PHASECHK.TRANS64 P0, [R2+URZ+0x60], R4 ;  /* 0x00006004020085a7 */ /* 0x000ee400080010ff */
[----:B---3--:R-:W-:Y:S05]  /*a2f0*/  @!P0 BRA `(.L_x_137) ;  /* 0xfffffffc00f08947 */ /* 0x008fea000383ffff */
[----:B------:R-:W-:Y:S05]  /*a300*/  BRA `(.L_x_136) ;  /* 0xffffffdc00b87947 */ /* 0x000fea000383ffff */
.L_x_145:
[----:B--2---:R2:W3:Y:S02]  /*a310*/  SYNCS.PHASECHK.TRANS64.TRYWAIT P0, [R3+URZ+0x60], R0 ;  /* 0x00006000030075a7 */ /* 0x0044e400080011ff */
[----:B---3--:R-:W-:Y:S05]  /*a320*/  @!P0 NANOSLEEP.SYNCS 0x989680 ;  /* 0x009896800000895d */ /* 0x008fea0003900000 */
[----:B------:R-:W3:Y:S02]  /*a330*/  @!P0 SYNCS.PHASECHK.TRANS64 P0, [R3+URZ+0x60], R0 ;  /* 0x00006000030085a7 */ /* 0x000ee400080010ff */
[----:B---3--:R-:W-:Y:S05]  /*a340*/  @!P0 BRA `(.L_x_145) ;  /* 0xfffffffc00f08947 */ /* 0x008fea000383ffff */
[----:B------:R-:W-:Y:S05]  /*a350*/  BRA `(.L_x_144) ;  /* 0xffffffe400d87947 */ /* 0x000fea000383ffff */
        .weak           $__internal_0_$__cuda_sm10x_tcgen05_guardrail_trap_col_being_dealloced_not_returned_by_alloc
        .type           $__internal_0_$__cuda_sm10x_tcgen05_guardrail_trap_col_being_dealloced_not_returned_by_alloc,@function
        .size           $__internal_0_$__cuda_sm10x_tcgen05_guardrail_trap_col_being_dealloced_not_returned_by_alloc,($__internal_1_$__cuda_sm10x_tcgen05_guardrail_trap_phase_invalid_during_alloc - $__internal_0_$__cuda_sm10x_tcgen05_guardrail_trap_col_being_dealloced_not_returned_by_alloc)
$__internal_0_$__cuda_sm10x_tcgen05_guardrail_trap_col_being_dealloced_not_returned_by_alloc:
[----:B------:R-:W-:Y:S05]  /*a360*/  BPT.TRAP 0x1 ;  /* 0x000000040000795c */ /* 0x000fea0000300000 */
[----:B------:R-:W-:-:S04]  /*a370*/  HFMA2 R3, -RZ, RZ, 0, 0 ;  /* 0x00000000ff037431 */ /* 0x000fc800000001ff */
[----:B------:R-:W-:Y:S05]  /*a380*/  RET.REL.NODEC R2 `(_ZN7cutlass13device_kernelINS_4gemm6kernel13GemmUniversalIN4cute5tupleIJiiiiEEENS1_10collective13CollectiveMmaINS1_35MainloopSm100TmaUmmaWarpSpecializedILi6ELi2ELi4ENS5_IJNS4_1CILi4EEESB_NSA_ILi1EEEEEEEENS5_IJNSA_ILi128EEESF_SF_EEENS_10bfloat16_tENS5_IJlSC_lEEESH_SI_NS4_8TiledMMAINS4_8MMA_AtomIJNS4_26SM100_MMA_F16BF16_2x1SM_SSISH_SH_fLi128ELi128ELNS4_4UMMA5MajorE0ELSN_0ELNSM_7ScaleInE0ELSO_0EEEEEENS4_6LayoutINS5_IJSC_SC_SC_EEENS5_IJNSA_ILi0EEEST_ST_EEEEENS5_IJNS4_10UnderscoreESW_SW_EEEEENS4_28SM100_TMA_2SM_LOAD_MULTICASTENS4_14ComposedLayoutINS4_7SwizzleILi3ELi4ELi3EEENS4_18smem_ptr_flag_bitsILi16EEENSR_INS5_IJNSA_ILi8EEENSA_ILi64EEEEEENS5_IJS16_SC_EEEEEEEvNS4_8identityESZ_S1A_vS1B_EENS_8epilogue10collective18CollectiveEpilogueINS1D_23Sm100TmaWarpSpecializedILi4ELi2ELi16ELb1ELb0EEEJNS5_IJS16_SF_SF_EEENS5_IJNSR_IS16_SC_EENSR_INS5_IJNSA_ILi16EEENSA_ILi2EEEEEENS5_IJSC_S16_EEEEEEEESH_SI_SH_SI_NS1D_6fusion15FusionCallbacksIS1H_NS1Q_17LinearCombinationISH_fSH_fLNS_15FloatRoundStyleE2EEES1I_S1P_JEEENS4_5SM1004TMEM4LOAD26SM100_TMEM_LOAD_32dp32b16xENS4_13SM90_TMA_LOADENS10_INS11_ILi1ELi4ELi3EEES14_NSR_INS5_IJS15_S1K_EEENS5_IJS1K_SC_EEEEEEENS4_39AutoVectorizingCopyWithAssumedAlignmentILi128EEENS4_14SM90_TMA_STOREES25_S27_S27_EEEvvEEEEvNT_6ParamsE) ;  /* 0xffffff5c021c7950 */ /* 0x000fea0003c3ffff */
        .weak           $__internal_1_$__cuda_sm10x_tcgen05_guardrail_trap_phase_invalid_during_alloc
        .type           $__internal_1_$__cuda_sm10x_tcgen05_guardrail_trap_phase_invalid_during_alloc,@function
        .size           $__internal_1_$__cuda_sm10x_tcgen05_guardrail_trap_phase_invalid_during_alloc,($__internal_2_$__cuda_sm10x_tcgen05_guardrail_trap_unallocated_columns_being_dealloced - $__internal_1_$__cuda_sm10x_tcgen05_guardrail_trap_phase_invalid_during_alloc)
$__internal_1_$__cuda_sm10x_tcgen05_guardrail_trap_phase_invalid_during_alloc:
[----:B------:R-:W-:Y:S05]  /*a390*/  BPT.TRAP 0x1 ;  /* 0x000000040000795c */ /* 0x000fea0000300000 */
[----:B------:R-:W-:-:S04]  /*a3a0*/  MOV R5, 0x0 ;  /* 0x0000000000057802 */ /* 0x000fc80000000f00 */
[----:B------:R-:W-:Y:S05]  /*a3b0*/  RET.REL.NODEC R4 `(_ZN7cutlass13device_kernelINS_4gemm6kernel13GemmUniversalIN4cute5tupleIJiiiiEEENS1_10collective13CollectiveMmaINS1_35MainloopSm100TmaUmmaWarpSpecializedILi6ELi2ELi4ENS5_IJNS4_1CILi4EEESB_NSA_ILi1EEEEEEEENS5_IJNSA_ILi128EEESF_SF_EEENS_10bfloat16_tENS5_IJlSC_lEEESH_SI_NS4_8TiledMMAINS4_8MMA_AtomIJNS4_26SM100_MMA_F16BF16_2x1SM_SSISH_SH_fLi128ELi128ELNS4_4UMMA5MajorE0ELSN_0ELNSM_7ScaleInE0ELSO_0EEEEEENS4_6LayoutINS5_IJSC_SC_SC_EEENS5_IJNSA_ILi0EEEST_ST_EEEEENS5_IJNS4_10UnderscoreESW_SW_EEEEENS4_28SM100_TMA_2SM_LOAD_MULTICASTENS4_14ComposedLayoutINS4_7SwizzleILi3ELi4ELi3EEENS4_18smem_ptr_flag_bitsILi16EEENSR_INS5_IJNSA_ILi8EEENSA_ILi64EEEEEENS5_IJS16_SC_EEEEEEEvNS4_8identityESZ_S1A_vS1B_EENS_8epilogue10collective18CollectiveEpilogueINS1D_23Sm100TmaWarpSpecializedILi4ELi2ELi16ELb1ELb0EEEJNS5_IJS16_SF_SF_EEENS5_IJNSR_IS16_SC_EENSR_INS5_IJNSA_ILi16EEENSA_ILi2EEEEEENS5_IJSC_S16_EEEEEEEESH_SI_SH_SI_NS1D_6fusion15FusionCallbacksIS1H_NS1Q_17LinearCombinationISH_fSH_fLNS_15FloatRoundStyleE2EEES1I_S1P_JEEENS4_5SM1004TMEM4LOAD26SM100_TMEM_LOAD_32dp32b16xENS4_13SM90_TMA_LOADENS10_INS11_ILi1ELi4ELi3EEES14_NSR_INS5_IJS15_S1K_EEENS5_IJS1K_SC_EEEEEEENS4_39AutoVectorizingCopyWithAssumedAlignmentILi128EEENS4_14SM90_TMA_STOREES25_S27_S27_EEEvvEEEEvNT_6ParamsE) ;  /* 0xffffff5c04107950 */ /* 0x000fea0003c3ffff */
        .weak           $__internal_2_$__cuda_sm10x_tcgen05_guardrail_trap_unallocated_columns_being_dealloced
        .type           $__internal_2_$__cuda_sm10x_tcgen05_guardrail_trap_unallocated_columns_being_dealloced,@function
        .size           $__internal_2_$__cuda_sm10x_tcgen05_guardrail_trap_unallocated_columns_being_dealloced,(.L_x_207 - $__internal_2_$__cuda_sm10x_tcgen05_guardrail_trap_unallocated_columns_being_dealloced)
$__internal_2_$__cuda_sm10x_tcgen05_guardrail_trap_unallocated_columns_being_dealloced:
[----:B------:R-:W-:Y:S05]  /*a3c0*/  BPT.TRAP 0x1 ;  /* 0x000000040000795c */ /* 0x000fea0000300000 */
[----:B------:R-:W-:-:S04]  /*a3d0*/  HFMA2 R3, -RZ, RZ, 0, 0 ;  /* 0x00000000ff037431 */ /* 0x000fc800000001ff */
[----:B------:R-:W-:Y:S05]  /*a3e0*/  RET.REL.NODEC R2 `(_ZN7cutlass13device_kernelINS_4gemm6kernel13GemmUniversalIN4cute5tupleIJiiiiEEENS1_10collective13CollectiveMmaINS1_35MainloopSm100TmaUmmaWarpSpecializedILi6ELi2ELi4ENS5_IJNS4_1CILi4EEESB_NSA_ILi1EEEEEEEENS5_IJNSA_ILi128EEESF_SF_EEENS_10bfloat16_tENS5_IJlSC_lEEESH_SI_NS4_8TiledMMAINS4_8MMA_AtomIJNS4_26SM100_MMA_F16BF16_2x1SM_SSISH_SH_fLi128ELi128ELNS4_4UMMA5MajorE0ELSN_0ELNSM_7ScaleInE0ELSO_0EEEEEENS4_6LayoutINS5_IJSC_SC_SC_EEENS5_IJNSA_ILi0EEEST_ST_EEEEENS5_IJNS4_10UnderscoreESW_SW_EEEEENS4_28SM100_TMA_2SM_LOAD_MULTICASTENS4_14ComposedLayoutINS4_7SwizzleILi3ELi4ELi3EEENS4_18smem_ptr_flag_bitsILi16EEENSR_INS5_IJNSA_ILi8EEENSA_ILi64EEEEEENS5_IJS16_SC_EEEEEEEvNS4_8identityESZ_S1A_vS1B_EENS_8epilogue10collective18CollectiveEpilogueINS1D_23Sm100TmaWarpSpecializedILi4ELi2ELi16ELb1ELb0EEEJNS5_IJS16_SF_SF_EEENS5_IJNSR_IS16_SC_EENSR_INS5_IJNSA_ILi16EEENSA_ILi2EEEEEENS5_IJSC_S16_EEEEEEEESH_SI_SH_SI_NS1D_6fusion15FusionCallbacksIS1H_NS1Q_17LinearCombinationISH_fSH_fLNS_15FloatRoundStyleE2EEES1I_S1P_JEEENS4_5SM1004TMEM4LOAD26SM100_TMEM_LOAD_32dp32b16xENS4_13SM90_TMA_LOADENS10_INS11_ILi1ELi4ELi3EEES14_NSR_INS5_IJS15_S1K_EEENS5_IJS1K_SC_EEEEEEENS4_39AutoVectorizingCopyWithAssumedAlignmentILi128EEENS4_14SM90_TMA_STOREES25_S27_S27_EEEvvEEEEvNT_6ParamsE) ;  /* 0xffffff5c02047950 */ /* 0x000fea0003c3ffff */
.L_x_206:
[----:B------:R-:W-:-:S00]  /*a3f0*/  BRA `(.L_x_206) ;  /* 0xfffffffc00fc7947 */ /* 0x000fc0000383ffff */
[----:B------:R-:W-:-:S00]  /*a400*/  NOP ;  /* 0x0000000000007918 */ /* 0x000fc00000000000 */
[----:B------:R-:W-:-:S00]  /*a410*/  NOP ;  /* 0x0000000000007918 */ /* 0x000fc00000000000 */
[----:B------:R-:W-:-:S00]  /*a420*/  NOP ;  /* 0x0000000000007918 */ /* 0x000fc00000000000 */
[----:B------:R-:W-:-:S00]  /*a430*/  NOP ;  /* 0x0000000000007918 */ /* 0x000fc00000000000 */
[----:B------:R-:W-:-:S00]  /*a440*/  NOP ;  /* 0x0000000000007918 */ /* 0x000fc00000000000 */
[----:B------:R-:W-:-:S00]  /*a450*/  NOP ;  /* 0x0000000000007918 */ /* 0x000fc00000000000 */
[----:B------:R-:W-:-:S00]  /*a460*/  NOP ;  /* 0x0000000000007918 */ /* 0x000fc00000000000 */
[----:B------:R-:W-:-:S00]  /*a470*/  NOP ;  /* 0x0000000000007918 */ /* 0x000fc00000000000 */
.L_x_207:


//--------------------- .nv.global.init           --------------------------
	.section	.nv.global.init,"aw",@progbits
.nv.global.init:
	.type		$str$27,@object
	.size		$str$27,($str$28 - $str$27)
$str$27:
        /*0000*/ 	.byte	0x28, 0x61, 0x64, 0x64, 0x72, 0x65, 0x73, 0x73, 0x20, 0x26, 0x20, 0x6d, 0x61, 0x73, 0x6b, 0x29
        /*0010*/ 	.byte	0x20, 0x3d, 0x3d, 0x20, 0x30, 0x00
	.type		$str$28,@object
	.size		$str$28,($str$26 - $str$28)
$str$28:
        /*0016*/ 	.byte	0x2f, 0x74, 0x6d, 0x70, 0x2f, 0x63, 0x75, 0x74, 0x6c, 0x61, 0x73, 0x73, 0x5f, 0x73, 0x77, 0x65
        /*0026*/ 	.byte	0x65, 0x70, 0x5f, 0x73, 0x72, 0x63, 0x2f, 0x69, 0x6e, 0x63, 0x6c, 0x75, 0x64, 0x65, 0x2f, 0x63
        /*0036*/ 	.byte	0x75, 0x74, 0x65, 0x2f, 0x70, 0x6f, 0x69, 0x6e, 0x74, 0x65, 0x72, 0x5f, 0x66, 0x6c, 0x61, 0x67
        /*0046*/ 	.byte	0x67, 0x65, 0x64, 0x2e, 0x68, 0x70, 0x70, 0x00
	.type		$str$26,@object
	.size		$str$26,($str$25 - $str$26)
$str$26:
        /*004e*/ 	.byte	0x2f, 0x74, 0x6d, 0x70, 0x2f, 0x63, 0x75, 0x74, 0x6c, 0x61, 0x73, 0x73, 0x5f, 0x73, 0x77, 0x65
        /*005e*/ 	.byte	0x65, 0x70, 0x5f, 0x73, 0x72, 0x63, 0x2f, 0x69, 0x6e, 0x63, 0x6c, 0x75, 0x64, 0x65, 0x2f, 0x63
        /*006e*/ 	.byte	0x75, 0x74, 0x65, 0x2f, 0x61, 0x74, 0x6f, 0x6d, 0x2f, 0x63, 0x6f, 0x70, 0x79, 0x5f, 0x74, 0x72
        /*007e*/ 	.byte	0x61, 0x69, 0x74, 0x73, 0x5f, 0x73, 0x6d, 0x31, 0x30, 0x30, 0x2e, 0x68, 0x70, 0x70, 0x00
	.type		$str$25,@object
	.size		$str$25,(__unnamed_1 - $str$25)
$str$25:
        /*008d*/ 	.byte	0x28, 0x28, 0x75, 0x69, 0x6e, 0x74, 0x33, 0x32, 0x5f, 0x74, 0x28, 0x74, 0x68, 0x72, 0x65, 0x61
        /*009d*/ 	.byte	0x64, 0x49, 0x64, 0x78, 0x2e, 0x78, 0x29, 0x20, 0x2f, 0x20, 0x33, 0x32, 0x29, 0x20, 0x25, 0x20
        /*00ad*/ 	.byte	0x34, 0x29, 0x20, 0x3d, 0x3d, 0x20, 0x28, 0x28, 0x28, 0x74, 0x6d, 0x65, 0x6d, 0x5f, 0x61, 0x64
        /*00bd*/ 	.byte	0x64, 0x72, 0x20, 0x3e, 0x3e, 0x20, 0x31, 0x36, 0x29, 0x20, 0x2f, 0x20, 0x33, 0x32, 0x29, 0x20
        /*00cd*/ 	.byte	0x25, 0x20, 0x34, 0x29, 0x00
	.type		__unnamed_1,@object
	.size		__unnamed_1,(__unnamed_2 - __unnamed_1)
__unnamed_1:
        /*00d2*/ 	.byte	0x61, 0x75, 0x74, 0x6f, 0x20, 0x63, 0x75, 0x74, 0x65, 0x3a, 0x3a, 0x61, 0x73, 0x5f, 0x70, 0x6f
        /* <DEDUP_REMOVED lines=24> */
        /*0262*/ 	.byte	0x43, 0x3c, 0x32, 0x30, 0x34, 0x38, 0x3e, 0x3e, 0x3e, 0x3e, 0x5d, 0x00
	.type		__unnamed_2,@object
	.size		__unnamed_2,(.L_2 - __unnamed_2)
__unnamed_2:
        /* <DEDUP_REMOVED lines=40> */
        /*04ee*/ 	.byte	0x3a, 0x3a, 0x43, 0x3c, 0x30, 0x3e, 0x3e, 0x3e, 0x3e, 0x5d, 0x00
.L_2:


//--------------------- .nv.shared._ZN7cutlass13device_kernelINS_4gemm6kernel13GemmUniversalIN4cute5tupleIJiiiiEEENS1_10collective13CollectiveMmaINS1_35MainloopSm100TmaUmmaWarpSpecializedILi6ELi2ELi4ENS5_IJNS4_1CILi4EEESB_NSA_ILi1EEEEEEEENS5_IJNSA_ILi128EEESF_SF_EEENS_10bfloat16_tENS5_IJlSC_lEEESH_SI_NS4_8TiledMMAINS4_8MMA_AtomIJNS4_26SM100_MMA_F16BF16_2x1SM_SSISH_SH_fLi128ELi128ELNS4_4UMMA5MajorE0ELSN_0ELNSM_7ScaleInE0ELSO_0EEEEEENS4_6LayoutINS5_IJSC_SC_SC_EEENS5_IJNSA_ILi0EEEST_ST_EEEEENS5_IJNS4_10UnderscoreESW_SW_EEEEENS4_28SM100_TMA_2SM_LOAD_MULTICASTENS4_14ComposedLayoutINS4_7SwizzleILi3ELi4ELi3EEENS4_18smem_ptr_flag_bitsILi16EEENSR_INS5_IJNSA_ILi8EEENSA_ILi64EEEEEENS5_IJS16_SC_EEEEEEEvNS4_8identityESZ_S1A_vS1B_EENS_8epilogue10collective18CollectiveEpilogueINS1D_23Sm100TmaWarpSpecializedILi4ELi2ELi16ELb1ELb0EEEJNS5_IJS16_SF_SF_EEENS5_IJNSR_IS16_SC_EENSR_INS5_IJNSA_ILi16EEENSA_ILi2EEEEEENS5_IJSC_S16_EEEEEEEESH_SI_SH_SI_NS1D_6fusion15FusionCallbacksIS1H_NS1Q_17LinearCombinationISH_fSH_fLNS_15FloatRoundStyleE2EEES1I_S1P_JEEENS4_5SM1004TMEM4LOAD26SM100_TMEM_LOAD_32dp32b16xENS4_13SM90_TMA_LOADENS10_INS11_ILi1ELi4ELi3EEES14_NSR_INS5_IJS15_S1K_EEENS5_IJS1K_SC_EEEEEEENS4_39AutoVectorizingCopyWithAssumedAlignmentILi128EEENS4_14SM90_TMA_STOREES25_S27_S27_EEEvvEEEEvNT_6ParamsE --------------------------
	.section	.nv.shared._ZN7cutlass13device_kernelINS_4gemm6kernel13GemmUniversalIN4cute5tupleIJiiiiEEENS1_10collective13CollectiveMmaINS1_35MainloopSm100TmaUmmaWarpSpecializedILi6ELi2ELi4ENS5_IJNS4_1CILi4EEESB_NSA_ILi1EEEEEEEENS5_IJNSA_ILi128EEESF_SF_EEENS_10bfloat16_tENS5_IJlSC_lEEESH_SI_NS4_8TiledMMAINS4_8MMA_AtomIJNS4_26SM100_MMA_F16BF16_2x1SM_SSISH_SH_fLi128ELi128ELNS4_4UMMA5MajorE0ELSN_0ELNSM_7ScaleInE0ELSO_0EEEEEENS4_6LayoutINS5_IJSC_SC_SC_EEENS5_IJNSA_ILi0EEEST_ST_EEEEENS5_IJNS4_10UnderscoreESW_SW_EEEEENS4_28SM100_TMA_2SM_LOAD_MULTICASTENS4_14ComposedLayoutINS4_7SwizzleILi3ELi4ELi3EEENS4_18smem_ptr_flag_bitsILi16EEENSR_INS5_IJNSA_ILi8EEENSA_ILi64EEEEEENS5_IJS16_SC_EEEEEEEvNS4_8identityESZ_S1A_vS1B_EENS_8epilogue10collective18CollectiveEpilogueINS1D_23Sm100TmaWarpSpecializedILi4ELi2ELi16ELb1ELb0EEEJNS5_IJS16_SF_SF_EEENS5_IJNSR_IS16_SC_EENSR_INS5_IJNSA_ILi16EEENSA_ILi2EEEEEENS5_IJSC_S16_EEEEEEEESH_SI_SH_SI_NS1D_6fusion15FusionCallbacksIS1H_NS1Q_17LinearCombinationISH_fSH_fLNS_15FloatRoundStyleE2EEES1I_S1P_JEEENS4_5SM1004TMEM4LOAD26SM100_TMEM_LOAD_32dp32b16xENS4_13SM90_TMA_LOADENS10_INS11_ILi1ELi4ELi3EEES14_NSR_INS5_IJS15_S1K_EEENS5_IJS1K_SC_EEEEEEENS4_39AutoVectorizingCopyWithAssumedAlignmentILi128EEENS4_14SM90_TMA_STOREES25_S27_S27_EEEvvEEEEvNT_6ParamsE,"aw",@nobits
	.sectionflags	@""
	.align	16
	.zero		1024


//--------------------- .nv.shared.reserved.0     --------------------------
	.section	.nv.shared.reserved.0,"aw",@nobits
	.weak		__nv_reservedSMEM_offset_0_alias
	.size		__nv_reservedSMEM_offset_0_alias, 0, 64
	.other		__nv_reservedSMEM_offset_0_alias,@"STO_CUDA_RESERVED_SHARED STV_DEFAULT"
__nv_reservedSMEM_offset_0_alias:
	.zero		0
.nv.shared.reserved.0:
	.zero		64
	.weak		__nv_reservedSMEM_tcgen05_partition
	.type		__nv_reservedSMEM_tcgen05_partition,@object
	.size		__nv_reservedSMEM_tcgen05_partition,(.L_0 - __nv_reservedSMEM_tcgen05_partition)
__nv_reservedSMEM_tcgen05_partition:
	.zero		32
.L_0:


//--------------------- .nv.global                --------------------------
	.section	.nv.global,"aw",@nobits
.nv.global:
	.type		_ZN40_INTERNAL_57eaef75_4_k_cu_70edfb93_191844cute1_E,@object
	.size		_ZN40_INTERNAL_57eaef75_4_k_cu_70edfb93_191844cute1_E,(_ZN40_INTERNAL_57eaef75_4_k_cu_70edfb93_191844cuda3std3__45__cpo6cbeginE - _ZN40_INTERNAL_57eaef75_4_k_cu_70edfb93_191844cute1_E)
_ZN40_INTERNAL_57eaef75_4_k_cu_70edfb93_191844cute1_E:
	.zero		1
	.type		_ZN40_INTERNAL_57eaef75_4_k_cu_70edfb93_191844cuda3std3__45__cpo6cbeginE,@object
	.size		_ZN40_INTERNAL_57eaef75_4_k_cu_70edfb93_191844cuda3std3__45__cpo6cbeginE,(_ZN40_INTERNAL_57eaef75_4_k_cu_70edfb93_191844cuda3std3__48in_placeE - _ZN40_INTERNAL_57eaef75_4_k_cu_70edfb93_191844cuda3std3__45__cpo6cbeginE)
_ZN40_INTERNAL_57eaef75_4_k_cu_70edfb93_191844cuda3std3__45__cpo6cbeginE:
	.zero		1
	.type		_ZN40_INTERNAL_57eaef75_4_k_cu_70edfb93_191844cuda3std3__48in_placeE,@object
	.size		_ZN40_INTERNAL_57eaef75_4_k_cu_70edfb93_191844cuda3std3__48in_placeE,(_ZN40_INTERNAL_57eaef75_4_k_cu_70edfb93_191844cuda3std6ranges3__45__cpo9iter_moveE - _ZN40_INTERNAL_57eaef75_4_k_cu_70edfb93_191844cuda3std3__48in_placeE)
_ZN40_INTERNAL_57eaef75_4_k_cu_70edfb93_191844cuda3std3__48in_placeE:
	.zero		1
	.type		_ZN40_INTERNAL_57eaef75_4_k_cu_70edfb93_191844cuda3std6ranges3__45__cpo9iter_moveE,@object
	.size		_ZN40_INTERNAL_57eaef75_4_k_cu_70edfb93_191844cuda3std6ranges3__45__cpo9iter_moveE,(_ZN40_INTERNAL_57eaef75_4_k_cu_70edfb93_191844cuda3std3__45__cpo5beginE - _ZN40_INTERNAL_57eaef75_4_k_cu_70edfb93_191844cuda3std6ranges3__45__cpo9iter_moveE)
_ZN40_INTERNAL_57eaef75_4_k_cu_70edfb93_191844cuda3std6ranges3__45__cpo9iter_moveE:
	.zero		1
	.type		_ZN40_INTERNAL_57eaef75_4_k_cu_70edfb93_191844cuda3std3__45__cpo5beginE,@object
	.size		_ZN40_INTERNAL_57eaef75_4_k_cu_70edfb93_191844cuda3std3__45__cpo5beginE,(_ZN40_INTERNAL_57eaef75_4_k_cu_70edfb93_191844cuda3std3__442_GLOBAL__N__57eaef75_4_k_cu_70edfb93_191846ignoreE - _ZN40_INTERNAL_57eaef75_4_k_cu_70edfb93_191844cuda3std3__45__cpo5beginE)
_ZN40_INTERNAL_57eaef75_4_k_cu_70edfb93_191844cuda3std3__45__cpo5beginE:
	.zero		1
	.type		_ZN40_INTERNAL_57eaef75_4_k_cu_70edfb93_191844cuda3std3__442_GLOBAL__N__57eaef75_4_k_cu_70edfb93_191846ignoreE,@object
	.size		_ZN40_INTERNAL_57eaef75_4_k_cu_70edfb93_191844cuda3std3__442_GLOBAL__N__57eaef75_4_k_cu_70edfb93_191846ignoreE,(_ZN40_INTERNAL_57eaef75_4_k_cu_70edfb93_191844cute7productE - _ZN40_INTERNAL_57eaef75_4_k_cu_70edfb93_191844cuda3std3__442_GLOBAL__N__57eaef75_4_k_cu_70edfb93_191846ignoreE)
_ZN40_INTERNAL_57eaef75_4_k_cu_70edfb93_191844cuda3std3__442_GLOBAL__N__57eaef75_4_k_cu_70edfb93_191846ignoreE:
	.zero		1
	.type		_ZN40_INTERNAL_57eaef75_4_k_cu_70edfb93_191844cute7productE,@object
	.size		_ZN40_INTERNAL_57eaef75_4_k_cu_70edfb93_191844cute7productE,(_ZN40_INTERNAL_57eaef75_4_k_cu_70edfb93_191844cuda3std3__45__cpo3endE - _ZN40_INTERNAL_57eaef75_4_k_cu_70edfb93_191844cute7productE)
_ZN40_INTERNAL_57eaef75_4_k_cu_70edfb93_191844cute7productE:
	.zero		1
	.type		_ZN40_INTERNAL_57eaef75_4_k_cu_70edfb93_191844cuda3std3__45__cpo3endE,@object
	.size		_ZN40_INTERNAL_57eaef75_4_k_cu_70edfb93_191844cuda3std3__45__cpo3endE,(_ZN40_INTERNAL_57eaef75_4_k_cu_70edfb93_191844cuda3std3__419piecewise_constructE - _ZN40_INTERNAL_57eaef75_4_k_cu_70edfb93_191844cuda3std3__45__cpo3endE)
_ZN40_INTERNAL_57eaef75_4_k_cu_70edfb93_191844cuda3std3__45__cpo3endE:
	.zero		1
	.type		_ZN40_INTERNAL_57eaef75_4_k_cu_70edfb93_191844cuda3std3__419piecewise_constructE,@object
	.size		_ZN40_INTERNAL_57eaef75_4_k_cu_70edfb93_191844cuda3std3__419piecewise_constructE,(_ZN40_INTERNAL_57eaef75_4_k_cu_70edfb93_191844cuda3std3__45__cpo4cendE - _ZN40_INTERNAL_57eaef75_4_k_cu_70edfb93_191844cuda3std3__419piecewise_constructE)
_ZN40_INTERNAL_57eaef75_4_k_cu_70edfb93_191844cuda3std3__419piecewise_constructE:
	.zero		1
	.type		_ZN40_INTERNAL_57eaef75_4_k_cu_70edfb93_191844cuda3std3__45__cpo4cendE,@object
	.size		_ZN40_INTERNAL_57eaef75_4_k_cu_70edfb93_191844cuda3std3__45__cpo4cendE,(_ZN40_INTERNAL_57eaef75_4_k_cu_70edfb93_191844cuda3std6ranges3__45__cpo4swapE - _ZN40_INTERNAL_57eaef75_4_k_cu_70edfb93_191844cuda3std3__45__cpo4cendE)
_ZN40_INTERNAL_57eaef75_4_k_cu_70edfb93_191844cuda3std3__45__cpo4cendE:
	.zero		1
	.type		_ZN40_INTERNAL_57eaef75_4_k_cu_70edfb93_191844cuda3std6ranges3__45__cpo4swapE,@object
	.size		_ZN40_INTERNAL_57eaef75_4_k_cu_70edfb93_191844cuda3std6ranges3__45__cpo4swapE,(.L_10 - _ZN40_INTERNAL_57eaef75_4_k_cu_70edfb93_191844cuda3std6ranges3__45__cpo4swapE)
_ZN40_INTERNAL_57eaef75_4_k_cu_70edfb93_191844cuda3std6ranges3__45__cpo4swapE:
	.zero		1
.L_10:


//--------------------- .nv.constant0._ZN7cutlass13device_kernelINS_4gemm6kernel13GemmUniversalIN4cute5tupleIJiiiiEEENS1_10collective13CollectiveMmaINS1_35MainloopSm100TmaUmmaWarpSpecializedILi6ELi2ELi4ENS5_IJNS4_1CILi4EEESB_NSA_ILi1EEEEEEEENS5_IJNSA_ILi128EEESF_SF_EEENS_10bfloat16_tENS5_IJlSC_lEEESH_SI_NS4_8TiledMMAINS4_8MMA_AtomIJNS4_26SM100_MMA_F16BF16_2x1SM_SSISH_SH_fLi128ELi128ELNS4_4UMMA5MajorE0ELSN_0ELNSM_7ScaleInE0ELSO_0EEEEEENS4_6LayoutINS5_IJSC_SC_SC_EEENS5_IJNSA_ILi0EEEST_ST_EEEEENS5_IJNS4_10UnderscoreESW_SW_EEEEENS4_28SM100_TMA_2SM_LOAD_MULTICASTENS4_14ComposedLayoutINS4_7SwizzleILi3ELi4ELi3EEENS4_18smem_ptr_flag_bitsILi16EEENSR_INS5_IJNSA_ILi8EEENSA_ILi64EEEEEENS5_IJS16_SC_EEEEEEEvNS4_8identityESZ_S1A_vS1B_EENS_8epilogue10collective18CollectiveEpilogueINS1D_23Sm100TmaWarpSpecializedILi4ELi2ELi16ELb1ELb0EEEJNS5_IJS16_SF_SF_EEENS5_IJNSR_IS16_SC_EENSR_INS5_IJNSA_ILi16EEENSA_ILi2EEEEEENS5_IJSC_S16_EEEEEEEESH_SI_SH_SI_NS1D_6fusion15FusionCallbacksIS1H_NS1Q_17LinearCombinationISH_fSH_fLNS_15FloatRoundStyleE2EEES1I_S1P_JEEENS4_5SM1004TMEM4LOAD26SM100_TMEM_LOAD_32dp32b16xENS4_13SM90_TMA_LOADENS10_INS11_ILi1ELi4ELi3EEES14_NSR_INS5_IJS15_S1K_EEENS5_IJS1K_SC_EEEEEEENS4_39AutoVectorizingCopyWithAssumedAlignmentILi128EEENS4_14SM90_TMA_STOREES25_S27_S27_EEEvvEEEEvNT_6ParamsE --------------------------
	.section	.nv.constant0._ZN7cutlass13device_kernelINS_4gemm6kernel13GemmUniversalIN4cute5tupleIJiiiiEEENS1_10collective13CollectiveMmaINS1_35MainloopSm100TmaUmmaWarpSpecializedILi6ELi2ELi4ENS5_IJNS4_1CILi4EEESB_NSA_ILi1EEEEEEEENS5_IJNSA_ILi128EEESF_SF_EEENS_10bfloat16_tENS5_IJlSC_lEEESH_SI_NS4_8TiledMMAINS4_8MMA_AtomIJNS4_26SM100_MMA_F16BF16_2x1SM_SSISH_SH_fLi128ELi128ELNS4_4UMMA5MajorE0ELSN_0ELNSM_7ScaleInE0ELSO_0EEEEEENS4_6LayoutINS5_IJSC_SC_SC_EEENS5_IJNSA_ILi0EEEST_ST_EEEEENS5_IJNS4_10UnderscoreESW_SW_EEEEENS4_28SM100_TMA_2SM_LOAD_MULTICASTENS4_14ComposedLayoutINS4_7SwizzleILi3ELi4ELi3EEENS4_18smem_ptr_flag_bitsILi16EEENSR_INS5_IJNSA_ILi8EEENSA_ILi64EEEEEENS5_IJS16_SC_EEEEEEEvNS4_8identityESZ_S1A_vS1B_EENS_8epilogue10collective18CollectiveEpilogueINS1D_23Sm100TmaWarpSpecializedILi4ELi2ELi16ELb1ELb0EEEJNS5_IJS16_SF_SF_EEENS5_IJNSR_IS16_SC_EENSR_INS5_IJNSA_ILi16EEENSA_ILi2EEEEEENS5_IJSC_S16_EEEEEEEESH_SI_SH_SI_NS1D_6fusion15FusionCallbacksIS1H_NS1Q_17LinearCombinationISH_fSH_fLNS_15FloatRoundStyleE2EEES1I_S1P_JEEENS4_5SM1004TMEM4LOAD26SM100_TMEM_LOAD_32dp32b16xENS4_13SM90_TMA_LOADENS10_INS11_ILi1ELi4ELi3EEES14_NSR_INS5_IJS15_S1K_EEENS5_IJS1K_SC_EEEEEEENS4_39AutoVectorizingCopyWithAssumedAlignmentILi128EEENS4_14SM90_TMA_STOREES25_S27_S27_EEEvvEEEEvNT_6ParamsE,"a",@progbits
	.sectionflags	@""
	.align	4
.nv.constant0._ZN7cutlass13device_kernelINS_4gemm6kernel13GemmUniversalIN4cute5tupleIJiiiiEEENS1_10collective13CollectiveMmaINS1_35MainloopSm100TmaUmmaWarpSpecializedILi6ELi2ELi4ENS5_IJNS4_1CILi4EEESB_NSA_ILi1EEEEEEEENS5_IJNSA_ILi128EEESF_SF_EEENS_10bfloat16_tENS5_IJlSC_lEEESH_SI_NS4_8TiledMMAINS4_8MMA_AtomIJNS4_26SM100_MMA_F16BF16_2x1SM_SSISH_SH_fLi128ELi128ELNS4_4UMMA5MajorE0ELSN_0ELNSM_7ScaleInE0ELSO_0EEEEEENS4_6LayoutINS5_IJSC_SC_SC_EEENS5_IJNSA_ILi0EEEST_ST_EEEEENS5_IJNS4_10UnderscoreESW_SW_EEEEENS4_28SM100_TMA_2SM_LOAD_MULTICASTENS4_14ComposedLayoutINS4_7SwizzleILi3ELi4ELi3EEENS4_18smem_ptr_flag_bitsILi16EEENSR_INS5_IJNSA_ILi8EEENSA_ILi64EEEEEENS5_IJS16_SC_EEEEEEEvNS4_8identityESZ_S1A_vS1B_EENS_8epilogue10collective18CollectiveEpilogueINS1D_23Sm100TmaWarpSpecializedILi4ELi2ELi16ELb1ELb0EEEJNS5_IJS16_SF_SF_EEENS5_IJNSR_IS16_SC_EENSR_INS5_IJNSA_ILi16EEENSA_ILi2EEEEEENS5_IJSC_S16_EEEEEEEESH_SI_SH_SI_NS1D_6fusion15FusionCallbacksIS1H_NS1Q_17LinearCombinationISH_fSH_fLNS_15FloatRoundStyleE2EEES1I_S1P_JEEENS4_5SM1004TMEM4LOAD26SM100_TMEM_LOAD_32dp32b16xENS4_13SM90_TMA_LOADENS10_INS11_ILi1ELi4ELi3EEES14_NSR_INS5_IJS15_S1K_EEENS5_IJS1K_SC_EEEEEEENS4_39AutoVectorizingCopyWithAssumedAlignmentILi128EEENS4_14SM90_TMA_STOREES25_S27_S27_EEEvvEEEEvNT_6ParamsE:
	.zero		2944


//--------------------- SYMBOLS --------------------------

	.type		.nv.reservedSmem.offset0,@object
	.size		.nv.reservedSmem.offset0,0x4
	.type		.nv.reservedSmem.cap,@object
	.size		.nv.reservedSmem.cap,0x4
	.type		__assertfail,@function
